	.target	sm_90a

	.elftype	@"ET_EXEC"


//--------------------- .note.nv.tkinfo           --------------------------
	.section	.note.nv.tkinfo,"",@"SHT_NOTE"
	.sectionflags	@"SHF_NOTE_NV_TKINFO"
	.tkinfo
        /*0018*/ 	.word	0x00000002
        /*0030*/ 	.string	""
        /*0030*/ 	.string	"ptxas"
        /*0030*/ 	.string	"Cuda compilation tools, release 13.0, V13.0.88"
        /*0030*/ 	.string	"Build cuda_13.0.r13.0/compiler.36424714_0"
        /*0030*/ 	.string	"-arch sm_90a -m 64 "



//--------------------- .note.nv.cuinfo           --------------------------
	.section	.note.nv.cuinfo,"",@"SHT_NOTE"
	.sectionflags	@"SHF_NOTE_NV_CUINFO"
        /*0018*/ 	.short	0x0002
        /*001a*/ 	.short	0x005a
        /*001c*/ 	.short	0x0082
	.zero		2


//--------------------- .nv.info                  --------------------------
	.section	.nv.info,"",@"SHT_CUDA_INFO"
	.align	4


	//----- nvinfo : EIATTR_REGCOUNT
	.align		4
        /*0000*/ 	.byte	0x04, 0x2f
        /*0002*/ 	.short	(.L_29 - .L_28)
	.align		4
.L_28:
        /*0004*/ 	.word	index@(_Z25multi_tensor_apply_kernelI18TensorListMetadataILi2EE12ScaleFunctorIffEJfEEvlPViT_T0_DpT1_)
        /*0008*/ 	.word	0x00000020


	//----- nvinfo : EIATTR_FRAME_SIZE
	.align		4
.L_29:
        /*000c*/ 	.byte	0x04, 0x11
        /*000e*/ 	.short	(.L_31 - .L_30)
	.align		4
.L_30:
        /*0010*/ 	.word	index@(_Z25multi_tensor_apply_kernelI18TensorListMetadataILi2EE12ScaleFunctorIffEJfEEvlPViT_T0_DpT1_)
        /*0014*/ 	.word	0x00000000


	//----- nvinfo : EIATTR_REGCOUNT
	.align		4
.L_31:
        /*0018*/ 	.byte	0x04, 0x2f
        /*001a*/ 	.short	(.L_33 - .L_32)
	.align		4
.L_32:
        /*001c*/ 	.word	index@(_Z25multi_tensor_apply_kernelI18TensorListMetadataILi2EE12ScaleFunctorIfN3c104HalfEEJfEEvlPViT_T0_DpT1_)
        /*0020*/ 	.word	0x0000001f


	//----- nvinfo : EIATTR_FRAME_SIZE
	.align		4
.L_33:
        /*0024*/ 	.byte	0x04, 0x11
        /*0026*/ 	.short	(.L_35 - .L_34)
	.align		4
.L_34:
        /*0028*/ 	.word	index@(_Z25multi_tensor_apply_kernelI18TensorListMetadataILi2EE12ScaleFunctorIfN3c104HalfEEJfEEvlPViT_T0_DpT1_)
        /*002c*/ 	.word	0x00000000


	//----- nvinfo : EIATTR_REGCOUNT
	.align		4
.L_35:
        /*0030*/ 	.byte	0x04, 0x2f
        /*0032*/ 	.short	(.L_37 - .L_36)
	.align		4
.L_36:
        /*0034*/ 	.word	index@(_Z25multi_tensor_apply_kernelI18TensorListMetadataILi2EE12ScaleFunctorIfN3c108BFloat16EEJfEEvlPViT_T0_DpT1_)
        /*0038*/ 	.word	0x0000001f


	//----- nvinfo : EIATTR_FRAME_SIZE
	.align		4
.L_37:
        /*003c*/ 	.byte	0x04, 0x11
        /*003e*/ 	.short	(.L_39 - .L_38)
	.align		4
.L_38:
        /*0040*/ 	.word	index@(_Z25multi_tensor_apply_kernelI18TensorListMetadataILi2EE12ScaleFunctorIfN3c108BFloat16EEJfEEvlPViT_T0_DpT1_)
        /*0044*/ 	.word	0x00000000


	//----- nvinfo : EIATTR_REGCOUNT
	.align		4
.L_39:
        /*0048*/ 	.byte	0x04, 0x2f
        /*004a*/ 	.short	(.L_41 - .L_40)
	.align		4
.L_40:
        /*004c*/ 	.word	index@(_Z25multi_tensor_apply_kernelI18TensorListMetadataILi2EE12ScaleFunctorIN3c104HalfEfEJfEEvlPViT_T0_DpT1_)
        /*0050*/ 	.word	0x00000020


	//----- nvinfo : EIATTR_FRAME_SIZE
	.align		4
.L_41:
        /*0054*/ 	.byte	0x04, 0x11
        /*0056*/ 	.short	(.L_43 - .L_42)
	.align		4
.L_42:
        /*0058*/ 	.word	index@(_Z25multi_tensor_apply_kernelI18TensorListMetadataILi2EE12ScaleFunctorIN3c104HalfEfEJfEEvlPViT_T0_DpT1_)
        /*005c*/ 	.word	0x00000000


	//----- nvinfo : EIATTR_REGCOUNT
	.align		4
.L_43:
        /*0060*/ 	.byte	0x04, 0x2f
        /*0062*/ 	.short	(.L_45 - .L_44)
	.align		4
.L_44:
        /*0064*/ 	.word	index@(_Z25multi_tensor_apply_kernelI18TensorListMetadataILi2EE12ScaleFunctorIN3c104HalfES4_EJfEEvlPViT_T0_DpT1_)
        /*0068*/ 	.word	0x0000001e


	//----- nvinfo : EIATTR_FRAME_SIZE
	.align		4
.L_45:
        /*006c*/ 	.byte	0x04, 0x11
        /*006e*/ 	.short	(.L_47 - .L_46)
	.align		4
.L_46:
        /*0070*/ 	.word	index@(_Z25multi_tensor_apply_kernelI18TensorListMetadataILi2EE12ScaleFunctorIN3c104HalfES4_EJfEEvlPViT_T0_DpT1_)
        /*0074*/ 	.word	0x00000000


	//----- nvinfo : EIATTR_REGCOUNT
	.align		4
.L_47:
        /*0078*/ 	.byte	0x04, 0x2f
        /*007a*/ 	.short	(.L_49 - .L_48)
	.align		4
.L_48:
        /*007c*/ 	.word	index@(_Z25multi_tensor_apply_kernelI18TensorListMetadataILi2EE12ScaleFunctorIN3c104HalfENS3_8BFloat16EEJfEEvlPViT_T0_DpT1_)
        /*0080*/ 	.word	0x0000001e


	//----- nvinfo : EIATTR_FRAME_SIZE
	.align		4
.L_49:
        /*0084*/ 	.byte	0x04, 0x11
        /*0086*/ 	.short	(.L_51 - .L_50)
	.align		4
.L_50:
        /*0088*/ 	.word	index@(_Z25multi_tensor_apply_kernelI18TensorListMetadataILi2EE12ScaleFunctorIN3c104HalfENS3_8BFloat16EEJfEEvlPViT_T0_DpT1_)
        /*008c*/ 	.word	0x00000000


	//----- nvinfo : EIATTR_REGCOUNT
	.align		4
.L_51:
        /*0090*/ 	.byte	0x04, 0x2f
        /*0092*/ 	.short	(.L_53 - .L_52)
	.align		4
.L_52:
        /*0094*/ 	.word	index@(_Z25multi_tensor_apply_kernelI18TensorListMetadataILi2EE12ScaleFunctorIN3c108BFloat16EfEJfEEvlPViT_T0_DpT1_)
        /*0098*/ 	.word	0x00000020


	//----- nvinfo : EIATTR_FRAME_SIZE
	.align		4
.L_53:
        /*009c*/ 	.byte	0x04, 0x11
        /*009e*/ 	.short	(.L_55 - .L_54)
	.align		4
.L_54:
        /*00a0*/ 	.word	index@(_Z25multi_tensor_apply_kernelI18TensorListMetadataILi2EE12ScaleFunctorIN3c108BFloat16EfEJfEEvlPViT_T0_DpT1_)
        /*00a4*/ 	.word	0x00000000


	//----- nvinfo : EIATTR_REGCOUNT
	.align		4
.L_55:
        /*00a8*/ 	.byte	0x04, 0x2f
        /*00aa*/ 	.short	(.L_57 - .L_56)
	.align		4
.L_56:
        /*00ac*/ 	.word	index@(_Z25multi_tensor_apply_kernelI18TensorListMetadataILi2EE12ScaleFunctorIN3c108BFloat16ENS3_4HalfEEJfEEvlPViT_T0_DpT1_)
        /*00b0*/ 	.word	0x0000001e


	//----- nvinfo : EIATTR_FRAME_SIZE
	.align		4
.L_57:
        /*00b4*/ 	.byte	0x04, 0x11
        /*00b6*/ 	.short	(.L_59 - .L_58)
	.align		4
.L_58:
        /*00b8*/ 	.word	index@(_Z25multi_tensor_apply_kernelI18TensorListMetadataILi2EE12ScaleFunctorIN3c108BFloat16ENS3_4HalfEEJfEEvlPViT_T0_DpT1_)
        /*00bc*/ 	.word	0x00000000


	//----- nvinfo : EIATTR_REGCOUNT
	.align		4
.L_59:
        /*00c0*/ 	.byte	0x04, 0x2f
        /*00c2*/ 	.short	(.L_61 - .L_60)
	.align		4
.L_60:
        /*00c4*/ 	.word	index@(_Z25multi_tensor_apply_kernelI18TensorListMetadataILi2EE12ScaleFunctorIN3c108BFloat16ES4_EJfEEvlPViT_T0_DpT1_)
        /*00c8*/ 	.word	0x0000001e


	//----- nvinfo : EIATTR_FRAME_SIZE
	.align		4
.L_61:
        /*00cc*/ 	.byte	0x04, 0x11
        /*00ce*/ 	.short	(.L_63 - .L_62)
	.align		4
.L_62:
        /*00d0*/ 	.word	index@(_Z25multi_tensor_apply_kernelI18TensorListMetadataILi2EE12ScaleFunctorIN3c108BFloat16ES4_EJfEEvlPViT_T0_DpT1_)
        /*00d4*/ 	.word	0x00000000


	//----- nvinfo : EIATTR_MIN_STACK_SIZE
	.align		4
.L_63:
        /*00d8*/ 	.byte	0x04, 0x12
        /*00da*/ 	.short	(.L_65 - .L_64)
	.align		4
.L_64:
        /*00dc*/ 	.word	index@(_Z25multi_tensor_apply_kernelI18TensorListMetadataILi2EE12ScaleFunctorIN3c108BFloat16ES4_EJfEEvlPViT_T0_DpT1_)
        /*00e0*/ 	.word	0x00000000


	//----- nvinfo : EIATTR_MIN_STACK_SIZE
	.align		4
.L_65:
        /*00e4*/ 	.byte	0x04, 0x12
        /*00e6*/ 	.short	(.L_67 - .L_66)
	.align		4
.L_66:
        /*00e8*/ 	.word	index@(_Z25multi_tensor_apply_kernelI18TensorListMetadataILi2EE12ScaleFunctorIN3c108BFloat16ENS3_4HalfEEJfEEvlPViT_T0_DpT1_)
        /*00ec*/ 	.word	0x00000000


	//----- nvinfo : EIATTR_MIN_STACK_SIZE
	.align		4
.L_67:
        /*00f0*/ 	.byte	0x04, 0x12
        /*00f2*/ 	.short	(.L_69 - .L_68)
	.align		4
.L_68:
        /*00f4*/ 	.word	index@(_Z25multi_tensor_apply_kernelI18TensorListMetadataILi2EE12ScaleFunctorIN3c108BFloat16EfEJfEEvlPViT_T0_DpT1_)
        /*00f8*/ 	.word	0x00000000


	//----- nvinfo : EIATTR_MIN_STACK_SIZE
	.align		4
.L_69:
        /*00fc*/ 	.byte	0x04, 0x12
        /*00fe*/ 	.short	(.L_71 - .L_70)
	.align		4
.L_70:
        /*0100*/ 	.word	index@(_Z25multi_tensor_apply_kernelI18TensorListMetadataILi2EE12ScaleFunctorIN3c104HalfENS3_8BFloat16EEJfEEvlPViT_T0_DpT1_)
        /*0104*/ 	.word	0x00000000


	//----- nvinfo : EIATTR_MIN_STACK_SIZE
	.align		4
.L_71:
        /*0108*/ 	.byte	0x04, 0x12
        /*010a*/ 	.short	(.L_73 - .L_72)
	.align		4
.L_72:
        /*010c*/ 	.word	index@(_Z25multi_tensor_apply_kernelI18TensorListMetadataILi2EE12ScaleFunctorIN3c104HalfES4_EJfEEvlPViT_T0_DpT1_)
        /*0110*/ 	.word	0x00000000


	//----- nvinfo : EIATTR_MIN_STACK_SIZE
	.align		4
.L_73:
        /*0114*/ 	.byte	0x04, 0x12
        /*0116*/ 	.short	(.L_75 - .L_74)
	.align		4
.L_74:
        /*0118*/ 	.word	index@(_Z25multi_tensor_apply_kernelI18TensorListMetadataILi2EE12ScaleFunctorIN3c104HalfEfEJfEEvlPViT_T0_DpT1_)
        /*011c*/ 	.word	0x00000000


	//----- nvinfo : EIATTR_MIN_STACK_SIZE
	.align		4
.L_75:
        /*0120*/ 	.byte	0x04, 0x12
        /*0122*/ 	.short	(.L_77 - .L_76)
	.align		4
.L_76:
        /*0124*/ 	.word	index@(_Z25multi_tensor_apply_kernelI18TensorListMetadataILi2EE12ScaleFunctorIfN3c108BFloat16EEJfEEvlPViT_T0_DpT1_)
        /*0128*/ 	.word	0x00000000


	//----- nvinfo : EIATTR_MIN_STACK_SIZE
	.align		4
.L_77:
        /*012c*/ 	.byte	0x04, 0x12
        /*012e*/ 	.short	(.L_79 - .L_78)
	.align		4
.L_78:
        /*0130*/ 	.word	index@(_Z25multi_tensor_apply_kernelI18TensorListMetadataILi2EE12ScaleFunctorIfN3c104HalfEEJfEEvlPViT_T0_DpT1_)
        /*0134*/ 	.word	0x00000000


	//----- nvinfo : EIATTR_MIN_STACK_SIZE
	.align		4
.L_79:
        /*0138*/ 	.byte	0x04, 0x12
        /*013a*/ 	.short	(.L_81 - .L_80)
	.align		4
.L_80:
        /*013c*/ 	.word	index@(_Z25multi_tensor_apply_kernelI18TensorListMetadataILi2EE12ScaleFunctorIffEJfEEvlPViT_T0_DpT1_)
        /*0140*/ 	.word	0x00000000
.L_81:


//--------------------- .nv.compat                --------------------------
	.section	.nv.compat,"",@"SHT_CUDA_COMPAT_INFO"
	.align	4
        /*0000*/ 	.byte	0x02, 0x09, 0x01, 0x00, 0x02, 0x02, 0x01, 0x00, 0x02, 0x05, 0x05, 0x00, 0x03, 0x07, 0x01, 0x01
        /*0010*/ 	.byte	0x02, 0x03, 0x00, 0x00, 0x02, 0x06, 0x01, 0x00, 0x04, 0x0b, 0x08, 0x00, 0x00, 0x00, 0x00, 0x00
        /*0020*/ 	.byte	0x00, 0x00, 0x00, 0x00


//--------------------- .nv.info._Z25multi_tensor_apply_kernelI18TensorListMetadataILi2EE12ScaleFunctorIN3c108BFloat16ES4_EJfEEvlPViT_T0_DpT1_ --------------------------
	.section	.nv.info._Z25multi_tensor_apply_kernelI18TensorListMetadataILi2EE12ScaleFunctorIN3c108BFloat16ES4_EJfEEvlPViT_T0_DpT1_,"",@"SHT_CUDA_INFO"
	.sectionflags	@""
	.align	4


	//----- nvinfo : EIATTR_CUDA_API_VERSION
	.align		4
        /*0000*/ 	.byte	0x04, 0x37
        /*0002*/ 	.short	(.L_83 - .L_82)
.L_82:
        /*0004*/ 	.word	0x00000082


	//----- nvinfo : EIATTR_KPARAM_INFO
	.align		4
.L_83:
        /*0008*/ 	.byte	0x04, 0x17
        /*000a*/ 	.short	(.L_85 - .L_84)
.L_84:
        /*000c*/ 	.word	0x00000000
        /*0010*/ 	.short	0x0004
        /*0012*/ 	.short	0x0c5c
        /*0014*/ 	.byte	0x00, 0xf0, 0x11, 0x00


	//----- nvinfo : EIATTR_KPARAM_INFO
	.align		4
.L_85:
        /*0018*/ 	.byte	0x04, 0x17
        /*001a*/ 	.short	(.L_87 - .L_86)
.L_86:
        /*001c*/ 	.word	0x00000000
        /*0020*/ 	.short	0x0003
        /*0022*/ 	.short	0x0c58
        /*0024*/ 	.byte	0x00, 0xf0, 0x05, 0x00


	//----- nvinfo : EIATTR_KPARAM_INFO
	.align		4
.L_87:
        /*0028*/ 	.byte	0x04, 0x17
        /*002a*/ 	.short	(.L_89 - .L_88)
.L_88:
        /*002c*/ 	.word	0x00000000
        /*0030*/ 	.short	0x0002
        /*0032*/ 	.short	0x0010
        /*0034*/ 	.byte	0x00, 0xf0, 0x21, 0x31


	//----- nvinfo : EIATTR_KPARAM_INFO
	.align		4
.L_89:
        /*0038*/ 	.byte	0x04, 0x17
        /*003a*/ 	.short	(.L_91 - .L_90)
.L_90:
        /*003c*/ 	.word	0x00000000
        /*0040*/ 	.short	0x0001
        /*0042*/ 	.short	0x0008
        /*0044*/ 	.byte	0x00, 0xf0, 0x21, 0x00


	//----- nvinfo : EIATTR_KPARAM_INFO
	.align		4
.L_91:
        /*0048*/ 	.byte	0x04, 0x17
        /*004a*/ 	.short	(.L_93 - .L_92)
.L_92:
        /*004c*/ 	.word	0x00000000
        /*0050*/ 	.short	0x0000
        /*0052*/ 	.short	0x0000
        /*0054*/ 	.byte	0x00, 0xf0, 0x21, 0x00


	//----- nvinfo : EIATTR_SPARSE_MMA_MASK
	.align		4
.L_93:
        /*0058*/ 	.byte	0x03, 0x50
        /*005a*/ 	.short	0x0000


	//----- nvinfo : EIATTR_MAXREG_COUNT
	.align		4
        /*005c*/ 	.byte	0x03, 0x1b
        /*005e*/ 	.short	0x00ff


	//----- nvinfo : EIATTR_MERCURY_ISA_VERSION
	.align		4
        /*0060*/ 	.byte	0x03, 0x5f
        /*0062*/ 	.short	0x0101


	//----- nvinfo : EIATTR_EXIT_INSTR_OFFSETS
	.align		4
        /*0064*/ 	.byte	0x04, 0x1c
        /*0066*/ 	.short	(.L_95 - .L_94)


	//   ....[0]....
.L_94:
        /*0068*/ 	.word	0x000008d0


	//   ....[1]....
        /*006c*/ 	.word	0x00000910


	//----- nvinfo : EIATTR_CRS_STACK_SIZE
	.align		4
.L_95:
        /*0070*/ 	.byte	0x04, 0x1e
        /*0072*/ 	.short	(.L_97 - .L_96)
.L_96:
        /*0074*/ 	.word	0x00000000


	//----- nvinfo : EIATTR_CBANK_PARAM_SIZE
	.align		4
.L_97:
        /*0078*/ 	.byte	0x03, 0x19
        /*007a*/ 	.short	0x0c60


	//----- nvinfo : EIATTR_PARAM_CBANK
	.align		4
        /*007c*/ 	.byte	0x04, 0x0a
        /*007e*/ 	.short	(.L_99 - .L_98)
	.align		4
.L_98:
        /*0080*/ 	.word	index@(.nv.constant0._Z25multi_tensor_apply_kernelI18TensorListMetadataILi2EE12ScaleFunctorIN3c108BFloat16ES4_EJfEEvlPViT_T0_DpT1_)
        /*0084*/ 	.short	0x0210
        /*0086*/ 	.short	0x0c60


	//----- nvinfo : EIATTR_SW_WAR
	.align		4
.L_99:
        /*0088*/ 	.byte	0x04, 0x36
        /*008a*/ 	.short	(.L_101 - .L_100)
.L_100:
        /*008c*/ 	.word	0x00000008
.L_101:


//--------------------- .nv.info._Z25multi_tensor_apply_kernelI18TensorListMetadataILi2EE12ScaleFunctorIN3c108BFloat16ENS3_4HalfEEJfEEvlPViT_T0_DpT1_ --------------------------
	.section	.nv.info._Z25multi_tensor_apply_kernelI18TensorListMetadataILi2EE12ScaleFunctorIN3c108BFloat16ENS3_4HalfEEJfEEvlPViT_T0_DpT1_,"",@"SHT_CUDA_INFO"
	.sectionflags	@""
	.align	4


	//----- nvinfo : EIATTR_CUDA_API_VERSION
	.align		4
        /*0000*/ 	.byte	0x04, 0x37
        /*0002*/ 	.short	(.L_103 - .L_102)
.L_102:
        /*0004*/ 	.word	0x00000082


	//----- nvinfo : EIATTR_KPARAM_INFO
	.align		4
.L_103:
        /*0008*/ 	.byte	0x04, 0x17
        /*000a*/ 	.short	(.L_105 - .L_104)
.L_104:
        /*000c*/ 	.word	0x00000000
        /*0010*/ 	.short	0x0004
        /*0012*/ 	.short	0x0c5c
        /*0014*/ 	.byte	0x00, 0xf0, 0x11, 0x00


	//----- nvinfo : EIATTR_KPARAM_INFO
	.align		4
.L_105:
        /*0018*/ 	.byte	0x04, 0x17
        /*001a*/ 	.short	(.L_107 - .L_106)
.L_106:
        /*001c*/ 	.word	0x00000000
        /*0020*/ 	.short	0x0003
        /*0022*/ 	.short	0x0c58
        /*0024*/ 	.byte	0x00, 0xf0, 0x05, 0x00


	//----- nvinfo : EIATTR_KPARAM_INFO
	.align		4
.L_107:
        /*0028*/ 	.byte	0x04, 0x17
        /*002a*/ 	.short	(.L_109 - .L_108)
.L_108:
        /*002c*/ 	.word	0x00000000
        /*0030*/ 	.short	0x0002
        /*0032*/ 	.short	0x0010
        /*0034*/ 	.byte	0x00, 0xf0, 0x21, 0x31


	//----- nvinfo : EIATTR_KPARAM_INFO
	.align		4
.L_109:
        /*0038*/ 	.byte	0x04, 0x17
        /*003a*/ 	.short	(.L_111 - .L_110)
.L_110:
        /*003c*/ 	.word	0x00000000
        /*0040*/ 	.short	0x0001
        /*0042*/ 	.short	0x0008
        /*0044*/ 	.byte	0x00, 0xf0, 0x21, 0x00


	//----- nvinfo : EIATTR_KPARAM_INFO
	.align		4
.L_111:
        /*0048*/ 	.byte	0x04, 0x17
        /*004a*/ 	.short	(.L_113 - .L_112)
.L_112:
        /*004c*/ 	.word	0x00000000
        /*0050*/ 	.short	0x0000
        /*0052*/ 	.short	0x0000
        /*0054*/ 	.byte	0x00, 0xf0, 0x21, 0x00


	//----- nvinfo : EIATTR_SPARSE_MMA_MASK
	.align		4
.L_113:
        /*0058*/ 	.byte	0x03, 0x50
        /*005a*/ 	.short	0x0000


	//----- nvinfo : EIATTR_MAXREG_COUNT
	.align		4
        /*005c*/ 	.byte	0x03, 0x1b
        /*005e*/ 	.short	0x00ff


	//----- nvinfo : EIATTR_MERCURY_ISA_VERSION
	.align		4
        /*0060*/ 	.byte	0x03, 0x5f
        /*0062*/ 	.short	0x0101


	//----- nvinfo : EIATTR_EXIT_INSTR_OFFSETS
	.align		4
        /*0064*/ 	.byte	0x04, 0x1c
        /*0066*/ 	.short	(.L_115 - .L_114)


	//   ....[0]....
.L_114:
        /*0068*/ 	.word	0x000008d0


	//   ....[1]....
        /*006c*/ 	.word	0x00000910


	//----- nvinfo : EIATTR_CRS_STACK_SIZE
	.align		4
.L_115:
        /*0070*/ 	.byte	0x04, 0x1e
        /*0072*/ 	.short	(.L_117 - .L_116)
.L_116:
        /*0074*/ 	.word	0x00000000


	//----- nvinfo : EIATTR_CBANK_PARAM_SIZE
	.align		4
.L_117:
        /*0078*/ 	.byte	0x03, 0x19
        /*007a*/ 	.short	0x0c60


	//----- nvinfo : EIATTR_PARAM_CBANK
	.align		4
        /*007c*/ 	.byte	0x04, 0x0a
        /*007e*/ 	.short	(.L_119 - .L_118)
	.align		4
.L_118:
        /*0080*/ 	.word	index@(.nv.constant0._Z25multi_tensor_apply_kernelI18TensorListMetadataILi2EE12ScaleFunctorIN3c108BFloat16ENS3_4HalfEEJfEEvlPViT_T0_DpT1_)
        /*0084*/ 	.short	0x0210
        /*0086*/ 	.short	0x0c60


	//----- nvinfo : EIATTR_SW_WAR
	.align		4
.L_119:
        /*0088*/ 	.byte	0x04, 0x36
        /*008a*/ 	.short	(.L_121 - .L_120)
.L_120:
        /*008c*/ 	.word	0x00000008
.L_121:


//--------------------- .nv.info._Z25multi_tensor_apply_kernelI18TensorListMetadataILi2EE12ScaleFunctorIN3c108BFloat16EfEJfEEvlPViT_T0_DpT1_ --------------------------
	.section	.nv.info._Z25multi_tensor_apply_kernelI18TensorListMetadataILi2EE12ScaleFunctorIN3c108BFloat16EfEJfEEvlPViT_T0_DpT1_,"",@"SHT_CUDA_INFO"
	.sectionflags	@""
	.align	4


	//----- nvinfo : EIATTR_CUDA_API_VERSION
	.align		4
        /*0000*/ 	.byte	0x04, 0x37
        /*0002*/ 	.short	(.L_123 - .L_122)
.L_122:
        /*0004*/ 	.word	0x00000082


	//----- nvinfo : EIATTR_KPARAM_INFO
	.align		4
.L_123:
        /*0008*/ 	.byte	0x04, 0x17
        /*000a*/ 	.short	(.L_125 - .L_124)
.L_124:
        /*000c*/ 	.word	0x00000000
        /*0010*/ 	.short	0x0004
        /*0012*/ 	.short	0x0c5c
        /*0014*/ 	.byte	0x00, 0xf0, 0x11, 0x00


	//----- nvinfo : EIATTR_KPARAM_INFO
	.align		4
.L_125:
        /*0018*/ 	.byte	0x04, 0x17
        /*001a*/ 	.short	(.L_127 - .L_126)
.L_126:
        /*001c*/ 	.word	0x00000000
        /*0020*/ 	.short	0x0003
        /*0022*/ 	.short	0x0c58
        /*0024*/ 	.byte	0x00, 0xf0, 0x05, 0x00


	//----- nvinfo : EIATTR_KPARAM_INFO
	.align		4
.L_127:
        /*0028*/ 	.byte	0x04, 0x17
        /*002a*/ 	.short	(.L_129 - .L_128)
.L_128:
        /*002c*/ 	.word	0x00000000
        /*0030*/ 	.short	0x0002
        /*0032*/ 	.short	0x0010
        /*0034*/ 	.byte	0x00, 0xf0, 0x21, 0x31


	//----- nvinfo : EIATTR_KPARAM_INFO
	.align		4
.L_129:
        /*0038*/ 	.byte	0x04, 0x17
        /*003a*/ 	.short	(.L_131 - .L_130)
.L_130:
        /*003c*/ 	.word	0x00000000
        /*0040*/ 	.short	0x0001
        /*0042*/ 	.short	0x0008
        /*0044*/ 	.byte	0x00, 0xf0, 0x21, 0x00


	//----- nvinfo : EIATTR_KPARAM_INFO
	.align		4
.L_131:
        /*0048*/ 	.byte	0x04, 0x17
        /*004a*/ 	.short	(.L_133 - .L_132)
.L_132:
        /*004c*/ 	.word	0x00000000
        /*0050*/ 	.short	0x0000
        /*0052*/ 	.short	0x0000
        /*0054*/ 	.byte	0x00, 0xf0, 0x21, 0x00


	//----- nvinfo : EIATTR_SPARSE_MMA_MASK
	.align		4
.L_133:
        /*0058*/ 	.byte	0x03, 0x50
        /*005a*/ 	.short	0x0000


	//----- nvinfo : EIATTR_MAXREG_COUNT
	.align		4
        /*005c*/ 	.byte	0x03, 0x1b
        /*005e*/ 	.short	0x00ff


	//----- nvinfo : EIATTR_MERCURY_ISA_VERSION
	.align		4
        /*0060*/ 	.byte	0x03, 0x5f
        /*0062*/ 	.short	0x0101


	//----- nvinfo : EIATTR_EXIT_INSTR_OFFSETS
	.align		4
        /*0064*/ 	.byte	0x04, 0x1c
        /*0066*/ 	.short	(.L_135 - .L_134)


	//   ....[0]....
.L_134:
        /*0068*/ 	.word	0x00000820


	//   ....[1]....
        /*006c*/ 	.word	0x00000860


	//----- nvinfo : EIATTR_CRS_STACK_SIZE
	.align		4
.L_135:
        /*0070*/ 	.byte	0x04, 0x1e
        /*0072*/ 	.short	(.L_137 - .L_136)
.L_136:
        /*0074*/ 	.word	0x00000000


	//----- nvinfo : EIATTR_CBANK_PARAM_SIZE
	.align		4
.L_137:
        /*0078*/ 	.byte	0x03, 0x19
        /*007a*/ 	.short	0x0c60


	//----- nvinfo : EIATTR_PARAM_CBANK
	.align		4
        /*007c*/ 	.byte	0x04, 0x0a
        /*007e*/ 	.short	(.L_139 - .L_138)
	.align		4
.L_138:
        /*0080*/ 	.word	index@(.nv.constant0._Z25multi_tensor_apply_kernelI18TensorListMetadataILi2EE12ScaleFunctorIN3c108BFloat16EfEJfEEvlPViT_T0_DpT1_)
        /*0084*/ 	.short	0x0210
        /*0086*/ 	.short	0x0c60


	//----- nvinfo : EIATTR_SW_WAR
	.align		4
.L_139:
        /*0088*/ 	.byte	0x04, 0x36
        /*008a*/ 	.short	(.L_141 - .L_140)
.L_140:
        /*008c*/ 	.word	0x00000008
.L_141:


//--------------------- .nv.info._Z25multi_tensor_apply_kernelI18TensorListMetadataILi2EE12ScaleFunctorIN3c104HalfENS3_8BFloat16EEJfEEvlPViT_T0_DpT1_ --------------------------
	.section	.nv.info._Z25multi_tensor_apply_kernelI18TensorListMetadataILi2EE12ScaleFunctorIN3c104HalfENS3_8BFloat16EEJfEEvlPViT_T0_DpT1_,"",@"SHT_CUDA_INFO"
	.sectionflags	@""
	.align	4


	//----- nvinfo : EIATTR_CUDA_API_VERSION
	.align		4
        /*0000*/ 	.byte	0x04, 0x37
        /*0002*/ 	.short	(.L_143 - .L_142)
.L_142:
        /*0004*/ 	.word	0x00000082


	//----- nvinfo : EIATTR_KPARAM_INFO
	.align		4
.L_143:
        /*0008*/ 	.byte	0x04, 0x17
        /*000a*/ 	.short	(.L_145 - .L_144)
.L_144:
        /*000c*/ 	.word	0x00000000
        /*0010*/ 	.short	0x0004
        /*0012*/ 	.short	0x0c5c
        /*0014*/ 	.byte	0x00, 0xf0, 0x11, 0x00


	//----- nvinfo : EIATTR_KPARAM_INFO
	.align		4
.L_145:
        /*0018*/ 	.byte	0x04, 0x17
        /*001a*/ 	.short	(.L_147 - .L_146)
.L_146:
        /*001c*/ 	.word	0x00000000
        /*0020*/ 	.short	0x0003
        /*0022*/ 	.short	0x0c58
        /*0024*/ 	.byte	0x00, 0xf0, 0x05, 0x00


	//----- nvinfo : EIATTR_KPARAM_INFO
	.align		4
.L_147:
        /*0028*/ 	.byte	0x04, 0x17
        /*002a*/ 	.short	(.L_149 - .L_148)
.L_148:
        /*002c*/ 	.word	0x00000000
        /*0030*/ 	.short	0x0002
        /*0032*/ 	.short	0x0010
        /*0034*/ 	.byte	0x00, 0xf0, 0x21, 0x31


	//----- nvinfo : EIATTR_KPARAM_INFO
	.align		4
.L_149:
        /*0038*/ 	.byte	0x04, 0x17
        /*003a*/ 	.short	(.L_151 - .L_150)
.L_150:
        /*003c*/ 	.word	0x00000000
        /*0040*/ 	.short	0x0001
        /*0042*/ 	.short	0x0008
        /*0044*/ 	.byte	0x00, 0xf0, 0x21, 0x00


	//----- nvinfo : EIATTR_KPARAM_INFO
	.align		4
.L_151:
        /*0048*/ 	.byte	0x04, 0x17
        /*004a*/ 	.short	(.L_153 - .L_152)
.L_152:
        /*004c*/ 	.word	0x00000000
        /*0050*/ 	.short	0x0000
        /*0052*/ 	.short	0x0000
        /*0054*/ 	.byte	0x00, 0xf0, 0x21, 0x00


	//----- nvinfo : EIATTR_SPARSE_MMA_MASK
	.align		4
.L_153:
        /*0058*/ 	.byte	0x03, 0x50
        /*005a*/ 	.short	0x0000


	//----- nvinfo : EIATTR_MAXREG_COUNT
	.align		4
        /*005c*/ 	.byte	0x03, 0x1b
        /*005e*/ 	.short	0x00ff


	//----- nvinfo : EIATTR_MERCURY_ISA_VERSION
	.align		4
        /*0060*/ 	.byte	0x03, 0x5f
        /*0062*/ 	.short	0x0101


	//----- nvinfo : EIATTR_EXIT_INSTR_OFFSETS
	.align		4
        /*0064*/ 	.byte	0x04, 0x1c
        /*0066*/ 	.short	(.L_155 - .L_154)


	//   ....[0]....
.L_154:
        /*0068*/ 	.word	0x000008d0


	//   ....[1]....
        /*006c*/ 	.word	0x00000910


	//----- nvinfo : EIATTR_CRS_STACK_SIZE
	.align		4
.L_155:
        /*0070*/ 	.byte	0x04, 0x1e
        /*0072*/ 	.short	(.L_157 - .L_156)
.L_156:
        /*0074*/ 	.word	0x00000000


	//----- nvinfo : EIATTR_CBANK_PARAM_SIZE
	.align		4
.L_157:
        /*0078*/ 	.byte	0x03, 0x19
        /*007a*/ 	.short	0x0c60


	//----- nvinfo : EIATTR_PARAM_CBANK
	.align		4
        /*007c*/ 	.byte	0x04, 0x0a
        /*007e*/ 	.short	(.L_159 - .L_158)
	.align		4
.L_158:
        /*0080*/ 	.word	index@(.nv.constant0._Z25multi_tensor_apply_kernelI18TensorListMetadataILi2EE12ScaleFunctorIN3c104HalfENS3_8BFloat16EEJfEEvlPViT_T0_DpT1_)
        /*0084*/ 	.short	0x0210
        /*0086*/ 	.short	0x0c60


	//----- nvinfo : EIATTR_SW_WAR
	.align		4
.L_159:
        /*0088*/ 	.byte	0x04, 0x36
        /*008a*/ 	.short	(.L_161 - .L_160)
.L_160:
        /*008c*/ 	.word	0x00000008
.L_161:


//--------------------- .nv.info._Z25multi_tensor_apply_kernelI18TensorListMetadataILi2EE12ScaleFunctorIN3c104HalfES4_EJfEEvlPViT_T0_DpT1_ --------------------------
	.section	.nv.info._Z25multi_tensor_apply_kernelI18TensorListMetadataILi2EE12ScaleFunctorIN3c104HalfES4_EJfEEvlPViT_T0_DpT1_,"",@"SHT_CUDA_INFO"
	.sectionflags	@""
	.align	4


	//----- nvinfo : EIATTR_CUDA_API_VERSION
	.align		4
        /*0000*/ 	.byte	0x04, 0x37
        /*0002*/ 	.short	(.L_163 - .L_162)
.L_162:
        /*0004*/ 	.word	0x00000082


	//----- nvinfo : EIATTR_KPARAM_INFO
	.align		4
.L_163:
        /*0008*/ 	.byte	0x04, 0x17
        /*000a*/ 	.short	(.L_165 - .L_164)
.L_164:
        /*000c*/ 	.word	0x00000000
        /*0010*/ 	.short	0x0004
        /*0012*/ 	.short	0x0c5c
        /*0014*/ 	.byte	0x00, 0xf0, 0x11, 0x00


	//----- nvinfo : EIATTR_KPARAM_INFO
	.align		4
.L_165:
        /*0018*/ 	.byte	0x04, 0x17
        /*001a*/ 	.short	(.L_167 - .L_166)
.L_166:
        /*001c*/ 	.word	0x00000000
        /*0020*/ 	.short	0x0003
        /*0022*/ 	.short	0x0c58
        /*0024*/ 	.byte	0x00, 0xf0, 0x05, 0x00


	//----- nvinfo : EIATTR_KPARAM_INFO
	.align		4
.L_167:
        /*0028*/ 	.byte	0x04, 0x17
        /*002a*/ 	.short	(.L_169 - .L_168)
.L_168:
        /*002c*/ 	.word	0x00000000
        /*0030*/ 	.short	0x0002
        /*0032*/ 	.short	0x0010
        /*0034*/ 	.byte	0x00, 0xf0, 0x21, 0x31


	//----- nvinfo : EIATTR_KPARAM_INFO
	.align		4
.L_169:
        /*0038*/ 	.byte	0x04, 0x17
        /*003a*/ 	.short	(.L_171 - .L_170)
.L_170:
        /*003c*/ 	.word	0x00000000
        /*0040*/ 	.short	0x0001
        /*0042*/ 	.short	0x0008
        /*0044*/ 	.byte	0x00, 0xf0, 0x21, 0x00


	//----- nvinfo : EIATTR_KPARAM_INFO
	.align		4
.L_171:
        /*0048*/ 	.byte	0x04, 0x17
        /*004a*/ 	.short	(.L_173 - .L_172)
.L_172:
        /*004c*/ 	.word	0x00000000
        /*0050*/ 	.short	0x0000
        /*0052*/ 	.short	0x0000
        /*0054*/ 	.byte	0x00, 0xf0, 0x21, 0x00


	//----- nvinfo : EIATTR_SPARSE_MMA_MASK
	.align		4
.L_173:
        /*0058*/ 	.byte	0x03, 0x50
        /*005a*/ 	.short	0x0000


	//----- nvinfo : EIATTR_MAXREG_COUNT
	.align		4
        /*005c*/ 	.byte	0x03, 0x1b
        /*005e*/ 	.short	0x00ff


	//----- nvinfo : EIATTR_MERCURY_ISA_VERSION
	.align		4
        /*0060*/ 	.byte	0x03, 0x5f
        /*0062*/ 	.short	0x0101


	//----- nvinfo : EIATTR_EXIT_INSTR_OFFSETS
	.align		4
        /*0064*/ 	.byte	0x04, 0x1c
        /*0066*/ 	.short	(.L_175 - .L_174)


	//   ....[0]....
.L_174:
        /*0068*/ 	.word	0x000008d0


	//   ....[1]....
        /*006c*/ 	.word	0x00000910


	//----- nvinfo : EIATTR_CRS_STACK_SIZE
	.align		4
.L_175:
        /*0070*/ 	.byte	0x04, 0x1e
        /*0072*/ 	.short	(.L_177 - .L_176)
.L_176:
        /*0074*/ 	.word	0x00000000


	//----- nvinfo : EIATTR_CBANK_PARAM_SIZE
	.align		4
.L_177:
        /*0078*/ 	.byte	0x03, 0x19
        /*007a*/ 	.short	0x0c60


	//----- nvinfo : EIATTR_PARAM_CBANK
	.align		4
        /*007c*/ 	.byte	0x04, 0x0a
        /*007e*/ 	.short	(.L_179 - .L_178)
	.align		4
.L_178:
        /*0080*/ 	.word	index@(.nv.constant0._Z25multi_tensor_apply_kernelI18TensorListMetadataILi2EE12ScaleFunctorIN3c104HalfES4_EJfEEvlPViT_T0_DpT1_)
        /*0084*/ 	.short	0x0210
        /*0086*/ 	.short	0x0c60


	//----- nvinfo : EIATTR_SW_WAR
	.align		4
.L_179:
        /*0088*/ 	.byte	0x04, 0x36
        /*008a*/ 	.short	(.L_181 - .L_180)
.L_180:
        /*008c*/ 	.word	0x00000008
.L_181:


//--------------------- .nv.info._Z25multi_tensor_apply_kernelI18TensorListMetadataILi2EE12ScaleFunctorIN3c104HalfEfEJfEEvlPViT_T0_DpT1_ --------------------------
	.section	.nv.info._Z25multi_tensor_apply_kernelI18TensorListMetadataILi2EE12ScaleFunctorIN3c104HalfEfEJfEEvlPViT_T0_DpT1_,"",@"SHT_CUDA_INFO"
	.sectionflags	@""
	.align	4


	//----- nvinfo : EIATTR_CUDA_API_VERSION
	.align		4
        /*0000*/ 	.byte	0x04, 0x37
        /*0002*/ 	.short	(.L_183 - .L_182)
.L_182:
        /*0004*/ 	.word	0x00000082


	//----- nvinfo : EIATTR_KPARAM_INFO
	.align		4
.L_183:
        /*0008*/ 	.byte	0x04, 0x17
        /*000a*/ 	.short	(.L_185 - .L_184)
.L_184:
        /*000c*/ 	.word	0x00000000
        /*0010*/ 	.short	0x0004
        /*0012*/ 	.short	0x0c5c
        /*0014*/ 	.byte	0x00, 0xf0, 0x11, 0x00


	//----- nvinfo : EIATTR_KPARAM_INFO
	.align		4
.L_185:
        /*0018*/ 	.byte	0x04, 0x17
        /*001a*/ 	.short	(.L_187 - .L_186)
.L_186:
        /*001c*/ 	.word	0x00000000
        /*0020*/ 	.short	0x0003
        /*0022*/ 	.short	0x0c58
        /*0024*/ 	.byte	0x00, 0xf0, 0x05, 0x00


	//----- nvinfo : EIATTR_KPARAM_INFO
	.align		4
.L_187:
        /*0028*/ 	.byte	0x04, 0x17
        /*002a*/ 	.short	(.L_189 - .L_188)
.L_188:
        /*002c*/ 	.word	0x00000000
        /*0030*/ 	.short	0x0002
        /*0032*/ 	.short	0x0010
        /*0034*/ 	.byte	0x00, 0xf0, 0x21, 0x31


	//----- nvinfo : EIATTR_KPARAM_INFO
	.align		4
.L_189:
        /*0038*/ 	.byte	0x04, 0x17
        /*003a*/ 	.short	(.L_191 - .L_190)
.L_190:
        /*003c*/ 	.word	0x00000000
        /*0040*/ 	.short	0x0001
        /*0042*/ 	.short	0x0008
        /*0044*/ 	.byte	0x00, 0xf0, 0x21, 0x00


	//----- nvinfo : EIATTR_KPARAM_INFO
	.align		4
.L_191:
        /*0048*/ 	.byte	0x04, 0x17
        /*004a*/ 	.short	(.L_193 - .L_192)
.L_192:
        /*004c*/ 	.word	0x00000000
        /*0050*/ 	.short	0x0000
        /*0052*/ 	.short	0x0000
        /*0054*/ 	.byte	0x00, 0xf0, 0x21, 0x00


	//----- nvinfo : EIATTR_SPARSE_MMA_MASK
	.align		4
.L_193:
        /*0058*/ 	.byte	0x03, 0x50
        /*005a*/ 	.short	0x0000


	//----- nvinfo : EIATTR_MAXREG_COUNT
	.align		4
        /*005c*/ 	.byte	0x03, 0x1b
        /*005e*/ 	.short	0x00ff


	//----- nvinfo : EIATTR_MERCURY_ISA_VERSION
	.align		4
        /*0060*/ 	.byte	0x03, 0x5f
        /*0062*/ 	.short	0x0101


	//----- nvinfo : EIATTR_EXIT_INSTR_OFFSETS
	.align		4
        /*0064*/ 	.byte	0x04, 0x1c
        /*0066*/ 	.short	(.L_195 - .L_194)


	//   ....[0]....
.L_194:
        /*0068*/ 	.word	0x00000820


	//   ....[1]....
        /*006c*/ 	.word	0x00000860


	//----- nvinfo : EIATTR_CRS_STACK_SIZE
	.align		4
.L_195:
        /*0070*/ 	.byte	0x04, 0x1e
        /*0072*/ 	.short	(.L_197 - .L_196)
.L_196:
        /*0074*/ 	.word	0x00000000


	//----- nvinfo : EIATTR_CBANK_PARAM_SIZE
	.align		4
.L_197:
        /*0078*/ 	.byte	0x03, 0x19
        /*007a*/ 	.short	0x0c60


	//----- nvinfo : EIATTR_PARAM_CBANK
	.align		4
        /*007c*/ 	.byte	0x04, 0x0a
        /*007e*/ 	.short	(.L_199 - .L_198)
	.align		4
.L_198:
        /*0080*/ 	.word	index@(.nv.constant0._Z25multi_tensor_apply_kernelI18TensorListMetadataILi2EE12ScaleFunctorIN3c104HalfEfEJfEEvlPViT_T0_DpT1_)
        /*0084*/ 	.short	0x0210
        /*0086*/ 	.short	0x0c60


	//----- nvinfo : EIATTR_SW_WAR
	.align		4
.L_199:
        /*0088*/ 	.byte	0x04, 0x36
        /*008a*/ 	.short	(.L_201 - .L_200)
.L_200:
        /*008c*/ 	.word	0x00000008
.L_201:


//--------------------- .nv.info._Z25multi_tensor_apply_kernelI18TensorListMetadataILi2EE12ScaleFunctorIfN3c108BFloat16EEJfEEvlPViT_T0_DpT1_ --------------------------
	.section	.nv.info._Z25multi_tensor_apply_kernelI18TensorListMetadataILi2EE12ScaleFunctorIfN3c108BFloat16EEJfEEvlPViT_T0_DpT1_,"",@"SHT_CUDA_INFO"
	.sectionflags	@""
	.align	4


	//----- nvinfo : EIATTR_CUDA_API_VERSION
	.align		4
        /*0000*/ 	.byte	0x04, 0x37
        /*0002*/ 	.short	(.L_203 - .L_202)
.L_202:
        /*0004*/ 	.word	0x00000082


	//----- nvinfo : EIATTR_KPARAM_INFO
	.align		4
.L_203:
        /*0008*/ 	.byte	0x04, 0x17
        /*000a*/ 	.short	(.L_205 - .L_204)
.L_204:
        /*000c*/ 	.word	0x00000000
        /*0010*/ 	.short	0x0004
        /*0012*/ 	.short	0x0c5c
        /*0014*/ 	.byte	0x00, 0xf0, 0x11, 0x00


	//----- nvinfo : EIATTR_KPARAM_INFO
	.align		4
.L_205:
        /*0018*/ 	.byte	0x04, 0x17
        /*001a*/ 	.short	(.L_207 - .L_206)
.L_206:
        /*001c*/ 	.word	0x00000000
        /*0020*/ 	.short	0x0003
        /*0022*/ 	.short	0x0c58
        /*0024*/ 	.byte	0x00, 0xf0, 0x05, 0x00


	//----- nvinfo : EIATTR_KPARAM_INFO
	.align		4
.L_207:
        /*0028*/ 	.byte	0x04, 0x17
        /*002a*/ 	.short	(.L_209 - .L_208)
.L_208:
        /*002c*/ 	.word	0x00000000
        /*0030*/ 	.short	0x0002
        /*0032*/ 	.short	0x0010
        /*0034*/ 	.byte	0x00, 0xf0, 0x21, 0x31


	//----- nvinfo : EIATTR_KPARAM_INFO
	.align		4
.L_209:
        /*0038*/ 	.byte	0x04, 0x17
        /*003a*/ 	.short	(.L_211 - .L_210)
.L_210:
        /*003c*/ 	.word	0x00000000
        /*0040*/ 	.short	0x0001
        /*0042*/ 	.short	0x0008
        /*0044*/ 	.byte	0x00, 0xf0, 0x21, 0x00


	//----- nvinfo : EIATTR_KPARAM_INFO
	.align		4
.L_211:
        /*0048*/ 	.byte	0x04, 0x17
        /*004a*/ 	.short	(.L_213 - .L_212)
.L_212:
        /*004c*/ 	.word	0x00000000
        /*0050*/ 	.short	0x0000
        /*0052*/ 	.short	0x0000
        /*0054*/ 	.byte	0x00, 0xf0, 0x21, 0x00


	//----- nvinfo : EIATTR_SPARSE_MMA_MASK
	.align		4
.L_213:
        /*0058*/ 	.byte	0x03, 0x50
        /*005a*/ 	.short	0x0000


	//----- nvinfo : EIATTR_MAXREG_COUNT
	.align		4
        /*005c*/ 	.byte	0x03, 0x1b
        /*005e*/ 	.short	0x00ff


	//----- nvinfo : EIATTR_MERCURY_ISA_VERSION
	.align		4
        /*0060*/ 	.byte	0x03, 0x5f
        /*0062*/ 	.short	0x0101


	//----- nvinfo : EIATTR_EXIT_INSTR_OFFSETS
	.align		4
        /*0064*/ 	.byte	0x04, 0x1c
        /*0066*/ 	.short	(.L_215 - .L_214)


	//   ....[0]....
.L_214:
        /*0068*/ 	.word	0x00000810


	//   ....[1]....
        /*006c*/ 	.word	0x00000850


	//----- nvinfo : EIATTR_CRS_STACK_SIZE
	.align		4
.L_215:
        /*0070*/ 	.byte	0x04, 0x1e
        /*0072*/ 	.short	(.L_217 - .L_216)
.L_216:
        /*0074*/ 	.word	0x00000000


	//----- nvinfo : EIATTR_CBANK_PARAM_SIZE
	.align		4
.L_217:
        /*0078*/ 	.byte	0x03, 0x19
        /*007a*/ 	.short	0x0c60


	//----- nvinfo : EIATTR_PARAM_CBANK
	.align		4
        /*007c*/ 	.byte	0x04, 0x0a
        /*007e*/ 	.short	(.L_219 - .L_218)
	.align		4
.L_218:
        /*0080*/ 	.word	index@(.nv.constant0._Z25multi_tensor_apply_kernelI18TensorListMetadataILi2EE12ScaleFunctorIfN3c108BFloat16EEJfEEvlPViT_T0_DpT1_)
        /*0084*/ 	.short	0x0210
        /*0086*/ 	.short	0x0c60


	//----- nvinfo : EIATTR_SW_WAR
	.align		4
.L_219:
        /*0088*/ 	.byte	0x04, 0x36
        /*008a*/ 	.short	(.L_221 - .L_220)
.L_220:
        /*008c*/ 	.word	0x00000008
.L_221:


//--------------------- .nv.info._Z25multi_tensor_apply_kernelI18TensorListMetadataILi2EE12ScaleFunctorIfN3c104HalfEEJfEEvlPViT_T0_DpT1_ --------------------------
	.section	.nv.info._Z25multi_tensor_apply_kernelI18TensorListMetadataILi2EE12ScaleFunctorIfN3c104HalfEEJfEEvlPViT_T0_DpT1_,"",@"SHT_CUDA_INFO"
	.sectionflags	@""
	.align	4


	//----- nvinfo : EIATTR_CUDA_API_VERSION
	.align		4
        /*0000*/ 	.byte	0x04, 0x37
        /*0002*/ 	.short	(.L_223 - .L_222)
.L_222:
        /*0004*/ 	.word	0x00000082


	//----- nvinfo : EIATTR_KPARAM_INFO
	.align		4
.L_223:
        /*0008*/ 	.byte	0x04, 0x17
        /*000a*/ 	.short	(.L_225 - .L_224)
.L_224:
        /*000c*/ 	.word	0x00000000
        /*0010*/ 	.short	0x0004
        /*0012*/ 	.short	0x0c5c
        /*0014*/ 	.byte	0x00, 0xf0, 0x11, 0x00


	//----- nvinfo : EIATTR_KPARAM_INFO
	.align		4
.L_225:
        /*0018*/ 	.byte	0x04, 0x17
        /*001a*/ 	.short	(.L_227 - .L_226)
.L_226:
        /*001c*/ 	.word	0x00000000
        /*0020*/ 	.short	0x0003
        /*0022*/ 	.short	0x0c58
        /*0024*/ 	.byte	0x00, 0xf0, 0x05, 0x00


	//----- nvinfo : EIATTR_KPARAM_INFO
	.align		4
.L_227:
        /*0028*/ 	.byte	0x04, 0x17
        /*002a*/ 	.short	(.L_229 - .L_228)
.L_228:
        /*002c*/ 	.word	0x00000000
        /*0030*/ 	.short	0x0002
        /*0032*/ 	.short	0x0010
        /*0034*/ 	.byte	0x00, 0xf0, 0x21, 0x31


	//----- nvinfo : EIATTR_KPARAM_INFO
	.align		4
.L_229:
        /*0038*/ 	.byte	0x04, 0x17
        /*003a*/ 	.short	(.L_231 - .L_230)
.L_230:
        /*003c*/ 	.word	0x00000000
        /*0040*/ 	.short	0x0001
        /*0042*/ 	.short	0x0008
        /*0044*/ 	.byte	0x00, 0xf0, 0x21, 0x00


	//----- nvinfo : EIATTR_KPARAM_INFO
	.align		4
.L_231:
        /*0048*/ 	.byte	0x04, 0x17
        /*004a*/ 	.short	(.L_233 - .L_232)
.L_232:
        /*004c*/ 	.word	0x00000000
        /*0050*/ 	.short	0x0000
        /*0052*/ 	.short	0x0000
        /*0054*/ 	.byte	0x00, 0xf0, 0x21, 0x00


	//----- nvinfo : EIATTR_SPARSE_MMA_MASK
	.align		4
.L_233:
        /*0058*/ 	.byte	0x03, 0x50
        /*005a*/ 	.short	0x0000


	//----- nvinfo : EIATTR_MAXREG_COUNT
	.align		4
        /*005c*/ 	.byte	0x03, 0x1b
        /*005e*/ 	.short	0x00ff


	//----- nvinfo : EIATTR_MERCURY_ISA_VERSION
	.align		4
        /*0060*/ 	.byte	0x03, 0x5f
        /*0062*/ 	.short	0x0101


	//----- nvinfo : EIATTR_EXIT_INSTR_OFFSETS
	.align		4
        /*0064*/ 	.byte	0x04, 0x1c
        /*0066*/ 	.short	(.L_235 - .L_234)


	//   ....[0]....
.L_234:
        /*0068*/ 	.word	0x00000810


	//   ....[1]....
        /*006c*/ 	.word	0x00000850


	//----- nvinfo : EIATTR_CRS_STACK_SIZE
	.align		4
.L_235:
        /*0070*/ 	.byte	0x04, 0x1e
        /*0072*/ 	.short	(.L_237 - .L_236)
.L_236:
        /*0074*/ 	.word	0x00000000


	//----- nvinfo : EIATTR_CBANK_PARAM_SIZE
	.align		4
.L_237:
        /*0078*/ 	.byte	0x03, 0x19
        /*007a*/ 	.short	0x0c60


	//----- nvinfo : EIATTR_PARAM_CBANK
	.align		4
        /*007c*/ 	.byte	0x04, 0x0a
        /*007e*/ 	.short	(.L_239 - .L_238)
	.align		4
.L_238:
        /*0080*/ 	.word	index@(.nv.constant0._Z25multi_tensor_apply_kernelI18TensorListMetadataILi2EE12ScaleFunctorIfN3c104HalfEEJfEEvlPViT_T0_DpT1_)
        /*0084*/ 	.short	0x0210
        /*0086*/ 	.short	0x0c60


	//----- nvinfo : EIATTR_SW_WAR
	.align		4
.L_239:
        /*0088*/ 	.byte	0x04, 0x36
        /*008a*/ 	.short	(.L_241 - .L_240)
.L_240:
        /*008c*/ 	.word	0x00000008
.L_241:


//--------------------- .nv.info._Z25multi_tensor_apply_kernelI18TensorListMetadataILi2EE12ScaleFunctorIffEJfEEvlPViT_T0_DpT1_ --------------------------
	.section	.nv.info._Z25multi_tensor_apply_kernelI18TensorListMetadataILi2EE12ScaleFunctorIffEJfEEvlPViT_T0_DpT1_,"",@"SHT_CUDA_INFO"
	.sectionflags	@""
	.align	4


	//----- nvinfo : EIATTR_CUDA_API_VERSION
	.align		4
        /*0000*/ 	.byte	0x04, 0x37
        /*0002*/ 	.short	(.L_243 - .L_242)
.L_242:
        /*0004*/ 	.word	0x00000082


	//----- nvinfo : EIATTR_KPARAM_INFO
	.align		4
.L_243:
        /*0008*/ 	.byte	0x04, 0x17
        /*000a*/ 	.short	(.L_245 - .L_244)
.L_244:
        /*000c*/ 	.word	0x00000000
        /*0010*/ 	.short	0x0004
        /*0012*/ 	.short	0x0c5c
        /*0014*/ 	.byte	0x00, 0xf0, 0x11, 0x00


	//----- nvinfo : EIATTR_KPARAM_INFO
	.align		4
.L_245:
        /*0018*/ 	.byte	0x04, 0x17
        /*001a*/ 	.short	(.L_247 - .L_246)
.L_246:
        /*001c*/ 	.word	0x00000000
        /*0020*/ 	.short	0x0003
        /*0022*/ 	.short	0x0c58
        /*0024*/ 	.byte	0x00, 0xf0, 0x05, 0x00


	//----- nvinfo : EIATTR_KPARAM_INFO
	.align		4
.L_247:
        /*0028*/ 	.byte	0x04, 0x17
        /*002a*/ 	.short	(.L_249 - .L_248)
.L_248:
        /*002c*/ 	.word	0x00000000
        /*0030*/ 	.short	0x0002
        /*0032*/ 	.short	0x0010
        /*0034*/ 	.byte	0x00, 0xf0, 0x21, 0x31


	//----- nvinfo : EIATTR_KPARAM_INFO
	.align		4
.L_249:
        /*0038*/ 	.byte	0x04, 0x17
        /*003a*/ 	.short	(.L_251 - .L_250)
.L_250:
        /*003c*/ 	.word	0x00000000
        /*0040*/ 	.short	0x0001
        /*0042*/ 	.short	0x0008
        /*0044*/ 	.byte	0x00, 0xf0, 0x21, 0x00


	//----- nvinfo : EIATTR_KPARAM_INFO
	.align		4
.L_251:
        /*0048*/ 	.byte	0x04, 0x17
        /*004a*/ 	.short	(.L_253 - .L_252)
.L_252:
        /*004c*/ 	.word	0x00000000
        /*0050*/ 	.short	0x0000
        /*0052*/ 	.short	0x0000
        /*0054*/ 	.byte	0x00, 0xf0, 0x21, 0x00


	//----- nvinfo : EIATTR_SPARSE_MMA_MASK
	.align		4
.L_253:
        /*0058*/ 	.byte	0x03, 0x50
        /*005a*/ 	.short	0x0000


	//----- nvinfo : EIATTR_MAXREG_COUNT
	.align		4
        /*005c*/ 	.byte	0x03, 0x1b
        /*005e*/ 	.short	0x00ff


	//----- nvinfo : EIATTR_MERCURY_ISA_VERSION
	.align		4
        /*0060*/ 	.byte	0x03, 0x5f
        /*0062*/ 	.short	0x0101


	//----- nvinfo : EIATTR_EXIT_INSTR_OFFSETS
	.align		4
        /*0064*/ 	.byte	0x04, 0x1c
        /*0066*/ 	.short	(.L_255 - .L_254)


	//   ....[0]....
.L_254:
        /*0068*/ 	.word	0x00000780


	//   ....[1]....
        /*006c*/ 	.word	0x000007c0


	//----- nvinfo : EIATTR_CRS_STACK_SIZE
	.align		4
.L_255:
        /*0070*/ 	.byte	0x04, 0x1e
        /*0072*/ 	.short	(.L_257 - .L_256)
.L_256:
        /*0074*/ 	.word	0x00000000


	//----- nvinfo : EIATTR_CBANK_PARAM_SIZE
	.align		4
.L_257:
        /*0078*/ 	.byte	0x03, 0x19
        /*007a*/ 	.short	0x0c60


	//----- nvinfo : EIATTR_PARAM_CBANK
	.align		4
        /*007c*/ 	.byte	0x04, 0x0a
        /*007e*/ 	.short	(.L_259 - .L_258)
	.align		4
.L_258:
        /*0080*/ 	.word	index@(.nv.constant0._Z25multi_tensor_apply_kernelI18TensorListMetadataILi2EE12ScaleFunctorIffEJfEEvlPViT_T0_DpT1_)
        /*0084*/ 	.short	0x0210
        /*0086*/ 	.short	0x0c60


	//----- nvinfo : EIATTR_SW_WAR
	.align		4
.L_259:
        /*0088*/ 	.byte	0x04, 0x36
        /*008a*/ 	.short	(.L_261 - .L_260)
.L_260:
        /*008c*/ 	.word	0x00000008
.L_261:


//--------------------- .nv.callgraph             --------------------------
	.section	.nv.callgraph,"",@"SHT_CUDA_CALLGRAPH"
	.align	4
	.sectionentsize	8
	.align		4
        /*0000*/ 	.word	0x00000000
	.align		4
        /*0004*/ 	.word	0xffffffff
	.align		4
        /*0008*/ 	.word	0x00000000
	.align		4
        /*000c*/ 	.word	0xfffffffe
	.align		4
        /*0010*/ 	.word	0x00000000
	.align		4
        /*0014*/ 	.word	0xfffffffd
	.align		4
        /*0018*/ 	.word	0x00000000
	.align		4
        /*001c*/ 	.word	0xfffffffc


//--------------------- .nv.constant4             --------------------------
	.section	.nv.constant4,"a",@progbits
	.align	8
	.align		8
.nv.constant4:
        /*0000*/ 	.dword	_ZN59_INTERNAL_c2a56a9e_28_multi_tensor_scale_kernel_cu_5a3e5c444cuda3std3__45__cpo5beginE
	.align		8
        /*0008*/ 	.dword	_ZN59_INTERNAL_c2a56a9e_28_multi_tensor_scale_kernel_cu_5a3e5c444cuda3std3__45__cpo3endE
	.align		8
        /*0010*/ 	.dword	_ZN59_INTERNAL_c2a56a9e_28_multi_tensor_scale_kernel_cu_5a3e5c444cuda3std3__45__cpo6cbeginE
	.align		8
        /*0018*/ 	.dword	_ZN59_INTERNAL_c2a56a9e_28_multi_tensor_scale_kernel_cu_5a3e5c444cuda3std3__45__cpo4cendE
	.align		8
        /*0020*/ 	.dword	_ZN59_INTERNAL_c2a56a9e_28_multi_tensor_scale_kernel_cu_5a3e5c444cuda3std3__45__cpo6rbeginE
	.align		8
        /*0028*/ 	.dword	_ZN59_INTERNAL_c2a56a9e_28_multi_tensor_scale_kernel_cu_5a3e5c444cuda3std3__45__cpo4rendE
	.align		8
        /*0030*/ 	.dword	_ZN59_INTERNAL_c2a56a9e_28_multi_tensor_scale_kernel_cu_5a3e5c444cuda3std3__45__cpo7crbeginE
	.align		8
        /*0038*/ 	.dword	_ZN59_INTERNAL_c2a56a9e_28_multi_tensor_scale_kernel_cu_5a3e5c444cuda3std3__45__cpo5crendE
	.align		8
        /*0040*/ 	.dword	_ZN59_INTERNAL_c2a56a9e_28_multi_tensor_scale_kernel_cu_5a3e5c444cuda3std3__461_GLOBAL__N__c2a56a9e_28_multi_tensor_scale_kernel_cu_5a3e5c446ignoreE
	.align		8
        /*0048*/ 	.dword	_ZN59_INTERNAL_c2a56a9e_28_multi_tensor_scale_kernel_cu_5a3e5c444cuda3std3__419piecewise_constructE
	.align		8
        /*0050*/ 	.dword	_ZN59_INTERNAL_c2a56a9e_28_multi_tensor_scale_kernel_cu_5a3e5c444cuda3std3__48in_placeE
	.align		8
        /*0058*/ 	.dword	_ZN59_INTERNAL_c2a56a9e_28_multi_tensor_scale_kernel_cu_5a3e5c444cuda3std3__420unreachable_sentinelE
	.align		8
        /*0060*/ 	.dword	_ZN59_INTERNAL_c2a56a9e_28_multi_tensor_scale_kernel_cu_5a3e5c444cuda3std6ranges3__45__cpo4swapE
	.align		8
        /*0068*/ 	.dword	_ZN59_INTERNAL_c2a56a9e_28_multi_tensor_scale_kernel_cu_5a3e5c444cuda3std6ranges3__45__cpo9iter_moveE
	.align		8
        /*0070*/ 	.dword	_ZN59_INTERNAL_c2a56a9e_28_multi_tensor_scale_kernel_cu_5a3e5c444cuda3std6ranges3__45__cpo5beginE
	.align		8
        /*0078*/ 	.dword	_ZN59_INTERNAL_c2a56a9e_28_multi_tensor_scale_kernel_cu_5a3e5c444cuda3std6ranges3__45__cpo3endE
	.align		8
        /*0080*/ 	.dword	_ZN59_INTERNAL_c2a56a9e_28_multi_tensor_scale_kernel_cu_5a3e5c444cuda3std6ranges3__45__cpo6cbeginE
	.align		8
        /*0088*/ 	.dword	_ZN59_INTERNAL_c2a56a9e_28_multi_tensor_scale_kernel_cu_5a3e5c444cuda3std6ranges3__45__cpo4cendE
	.align		8
        /*0090*/ 	.dword	_ZN59_INTERNAL_c2a56a9e_28_multi_tensor_scale_kernel_cu_5a3e5c444cuda3std6ranges3__45__cpo7advanceE
	.align		8
        /*0098*/ 	.dword	_ZN59_INTERNAL_c2a56a9e_28_multi_tensor_scale_kernel_cu_5a3e5c444cuda3std6ranges3__45__cpo9iter_swapE
	.align		8
        /*00a0*/ 	.dword	_ZN59_INTERNAL_c2a56a9e_28_multi_tensor_scale_kernel_cu_5a3e5c444cuda3std6ranges3__45__cpo4nextE
	.align		8
        /*00a8*/ 	.dword	_ZN59_INTERNAL_c2a56a9e_28_multi_tensor_scale_kernel_cu_5a3e5c444cuda3std6ranges3__45__cpo4prevE
	.align		8
        /*00b0*/ 	.dword	_ZN59_INTERNAL_c2a56a9e_28_multi_tensor_scale_kernel_cu_5a3e5c444cuda3std6ranges3__45__cpo4dataE
	.align		8
        /*00b8*/ 	.dword	_ZN59_INTERNAL_c2a56a9e_28_multi_tensor_scale_kernel_cu_5a3e5c444cuda3std6ranges3__45__cpo5cdataE
	.align		8
        /*00c0*/ 	.dword	_ZN59_INTERNAL_c2a56a9e_28_multi_tensor_scale_kernel_cu_5a3e5c444cuda3std6ranges3__45__cpo4sizeE
	.align		8
        /*00c8*/ 	.dword	_ZN59_INTERNAL_c2a56a9e_28_multi_tensor_scale_kernel_cu_5a3e5c444cuda3std6ranges3__45__cpo5ssizeE
	.align		8
        /*00d0*/ 	.dword	_ZN59_INTERNAL_c2a56a9e_28_multi_tensor_scale_kernel_cu_5a3e5c444cuda3std6ranges3__45__cpo8distanceE
	.align		8
        /*00d8*/ 	.dword	_ZN59_INTERNAL_c2a56a9e_28_multi_tensor_scale_kernel_cu_5a3e5c446thrust23THRUST_300001_SM_900_NS6system6detail10sequential3seqE


//--------------------- .text._Z25multi_tensor_apply_kernelI18TensorListMetadataILi2EE12ScaleFunctorIN3c108BFloat16ES4_EJfEEvlPViT_T0_DpT1_ --------------------------
	.section	.text._Z25multi_tensor_apply_kernelI18TensorListMetadataILi2EE12ScaleFunctorIN3c108BFloat16ES4_EJfEEvlPViT_T0_DpT1_,"ax",@progbits
	.align	128
        .global         _Z25multi_tensor_apply_kernelI18TensorListMetadataILi2EE12ScaleFunctorIN3c108BFloat16ES4_EJfEEvlPViT_T0_DpT1_
        .type           _Z25multi_tensor_apply_kernelI18TensorListMetadataILi2EE12ScaleFunctorIN3c108BFloat16ES4_EJfEEvlPViT_T0_DpT1_,@function
        .size           _Z25multi_tensor_apply_kernelI18TensorListMetadataILi2EE12ScaleFunctorIN3c108BFloat16ES4_EJfEEvlPViT_T0_DpT1_,(.L_x_63 - _Z25multi_tensor_apply_kernelI18TensorListMetadataILi2EE12ScaleFunctorIN3c108BFloat16ES4_EJfEEvlPViT_T0_DpT1_)
        .other          _Z25multi_tensor_apply_kernelI18TensorListMetadataILi2EE12ScaleFunctorIN3c108BFloat16ES4_EJfEEvlPViT_T0_DpT1_,@"STO_CUDA_ENTRY STV_DEFAULT"
_Z25multi_tensor_apply_kernelI18TensorListMetadataILi2EE12ScaleFunctorIN3c108BFloat16ES4_EJfEEvlPViT_T0_DpT1_:
.text._Z25multi_tensor_apply_kernelI18TensorListMetadataILi2EE12ScaleFunctorIN3c108BFloat16ES4_EJfEEvlPViT_T0_DpT1_:
[----:B------:R-:W-:Y:S01]  /*0000*/  LDC R1, c[0x0][0x28] ;  /* 0x00000a00ff017b82 */ /* 0x000fe20000000800 */
[----:B------:R-:W0:Y:S01]  /*0010*/  S2R R2, SR_CTAID.X ;  /* 0x0000000000027919 */ /* 0x000e220000002500 */
[----:B------:R-:W-:-:S06]  /*0020*/  IMAD.MOV.U32 R11, RZ, RZ, 0x10 ;  /* 0x00000010ff0b7424 */ /* 0x000fcc00078e00ff */
[----:B------:R-:W1:Y:S01]  /*0030*/  LDC R15, c[0x0][0x210] ;  /* 0x00008400ff0f7b82 */ /* 0x000e620000000800 */
[----:B------:R-:W-:-:S07]  /*0040*/  ULDC.64 UR6, c[0x0][0x208] ;  /* 0x0000820000067ab9 */ /* 0x000fce0000000a00 */
[----:B0-----:R-:W0:Y:S01]  /*0050*/  LDC.U8 R0, c[0x0][R2+0x820] ;  /* 0x0002080002007b82 */ /* 0x001e220000000000 */
[----:B------:R-:W-:-:S07]  /*0060*/  IMAD R10, R2, 0x4, R11 ;  /* 0x00000004020a7824 */ /* 0x000fce00078e020b */
[----:B------:R-:W1:Y:S01]  /*0070*/  LDC R10, c[0x0][R10+0x950] ;  /* 0x000254000a0a7b82 */ /* 0x000e620000000800 */
[----:B0-----:R-:W-:-:S07]  /*0080*/  IMAD R11, R0, 0x8, R11 ;  /* 0x00000008000b7824 */ /* 0x001fce00078e020b */
[----:B------:R-:W0:Y:S01]  /*0090*/  LDC R0, c[0x0][R11+0x610] ;  /* 0x000184000b007b82 */ /* 0x000e220000000800 */
[----:B-1----:R-:W-:-:S07]  /*00a0*/  IMAD R13, R10, R15, RZ ;  /* 0x0000000f0a0d7224 */ /* 0x002fce00078e02ff */
[----:B------:R-:W1:Y:S08]  /*00b0*/  LDC.64 R6, c[0x0][R11+0x210] ;  /* 0x000084000b067b82 */ /* 0x000e700000000a00 */
[----:B------:R-:W2:Y:S01]  /*00c0*/  LDC.64 R8, c[0x0][R11+0x410] ;  /* 0x000104000b087b82 */ /* 0x000ea20000000a00 */
[----:B0-----:R-:W-:-:S05]  /*00d0*/  IMAD.IADD R0, R0, 0x1, -R13 ;  /* 0x0000000100007824 */ /* 0x001fca00078e0a0d */
[----:B------:R-:W-:Y:S01]  /*00e0*/  LOP3.LUT P0, RZ, R0, 0x3, R15, 0xc8, !PT ;  /* 0x0000000300ff7812 */ /* 0x000fe2000780c80f */
[----:B-1----:R-:W-:-:S04]  /*00f0*/  IMAD.WIDE R2, R13, 0x2, R6 ;  /* 0x000000020d027825 */ /* 0x002fc800078e0206 */
[----:B--2---:R-:W-:-:S08]  /*0100*/  IMAD.WIDE R4, R13, 0x2, R8 ;  /* 0x000000020d047825 */ /* 0x004fd000078e0208 */
[----:B------:R-:W-:Y:S05]  /*0110*/  @P0 BRA `(.L_x_0) ;  /* 0x00000000001c0947 */ /* 0x000fea0003800000 */
[----:B------:R-:W-:-:S04]  /*0120*/  IMAD.SHL.U32 R13, R13, 0x2, RZ ;  /* 0x000000020d0d7824 */ /* 0x000fc800078e00ff */
[--C-:B------:R-:W-:Y:S02]  /*0130*/  IMAD.IADD R6, R6, 0x1, R13.reuse ;  /* 0x0000000106067824 */ /* 0x100fe400078e020d */
[----:B------:R-:W-:-:S03]  /*0140*/  IMAD.IADD R8, R8, 0x1, R13 ;  /* 0x0000000108087824 */ /* 0x000fc600078e020d */
[----:B------:R-:W-:Y:S02]  /*0150*/  LOP3.LUT R6, R6, 0x7, RZ, 0xc0, !PT ;  /* 0x0000000706067812 */ /* 0x000fe400078ec0ff */
[----:B------:R-:W-:Y:S02]  /*0160*/  LOP3.LUT P0, RZ, R8, 0x7, RZ, 0xc0, !PT ;  /* 0x0000000708ff7812 */ /* 0x000fe4000780c0ff */
[----:B------:R-:W-:-:S13]  /*0170*/  ISETP.NE.AND P1, PT, R6, RZ, PT ;  /* 0x000000ff0600720c */ /* 0x000fda0003f25270 */
[----:B------:R-:W-:Y:S05]  /*0180*/  @!P0 BRA !P1, `(.L_x_1) ;  /* 0x0000000400088947 */ /* 0x000fea0004800000 */
.L_x_0:
[----:B------:R-:W-:Y:S01]  /*0190*/  ISETP.GE.AND P0, PT, R15, 0x1, PT ;  /* 0x000000010f00780c */ /* 0x000fe20003f06270 */
[----:B------:R-:W-:-:S03]  /*01a0*/  IMAD.MOV.U32 R8, RZ, RZ, 0x1 ;  /* 0x00000001ff087424 */ /* 0x000fc600078e00ff */
[----:B------:R-:W-:-:S13]  /*01b0*/  ISETP.LT.OR P0, PT, R0, 0x1, !P0 ;  /* 0x000000010000780c */ /* 0x000fda0004701670 */
[----:B------:R-:W-:Y:S05]  /*01c0*/  @P0 BRA `(.L_x_2) ;  /* 0x0000000400b80947 */ /* 0x000fea0003800000 */
[----:B------:R-:W0:Y:S01]  /*01d0*/  S2R R23, SR_TID.X ;  /* 0x0000000000177919 */ /* 0x000e220000002100 */
[----:B------:R-:W1:Y:S01]  /*01e0*/  LDC R6, c[0x0][0x210] ;  /* 0x00008400ff067b82 */ /* 0x000e620000000800 */
[----:B------:R-:W-:Y:S01]  /*01f0*/  IMAD.MOV.U32 R8, RZ, RZ, 0x1 ;  /* 0x00000001ff087424 */ /* 0x000fe200078e00ff */
[----:B------:R-:W-:Y:S01]  /*0200*/  ULDC UR5, c[0x0][0x0] ;  /* 0x0000000000057ab9 */ /* 0x000fe20000000800 */
[----:B------:R-:W-:Y:S01]  /*0210*/  UMOV UR4, URZ ;  /* 0x0000003f00047c82 */ /* 0x000fe20008000000 */
[----:B------:R-:W-:-:S05]  /*0220*/  ULDC UR8, c[0x0][0xe6c] ;  /* 0x00039b0000087ab9 */ /* 0x000fca0000000800 */
.L_x_3:
[----:B0-----:R-:W-:Y:S01]  /*0230*/  VIADD R9, R23, UR4 ;  /* 0x0000000417097c36 */ /* 0x001fe20008000000 */
[----:B------:R-:W-:Y:S02]  /*0240*/  PRMT R22, RZ, 0x7610, R22 ;  /* 0x00007610ff167816 */ /* 0x000fe40000000016 */
[----:B------:R-:W-:Y:S01]  /*0250*/  PRMT R24, RZ, 0x7610, R24 ;  /* 0x00007610ff187816 */ /* 0x000fe20000000018 */
[C---:B------:R-:W-:Y:S01]  /*0260*/  VIADD R11, R9.reuse, UR5 ;  /* 0x00000005090b7c36 */ /* 0x040fe20008000000 */
[-C--:B-1----:R-:W-:Y:S02]  /*0270*/  ISETP.GE.AND P0, PT, R9, R6.reuse, PT ;  /* 0x000000060900720c */ /* 0x082fe40003f06270 */
[----:B------:R-:W-:Y:S01]  /*0280*/  PRMT R25, RZ, 0x7610, R25 ;  /* 0x00007610ff197816 */ /* 0x000fe20000000019 */
[C---:B------:R-:W-:Y:S01]  /*0290*/  VIADD R13, R11.reuse, UR5 ;  /* 0x000000050b0d7c36 */ /* 0x040fe20008000000 */
[----:B------:R-:W-:Y:S02]  /*02a0*/  ISETP.GE.AND P1, PT, R11, R6, PT ;  /* 0x000000060b00720c */ /* 0x000fe40003f26270 */
[----:B------:R-:W-:Y:S01]  /*02b0*/  ISETP.LT.AND P0, PT, R9, R0, !P0 ;  /* 0x000000000900720c */ /* 0x000fe20004701270 */
[C---:B------:R-:W-:Y:S01]  /*02c0*/  VIADD R7, R13.reuse, UR5 ;  /* 0x000000050d077c36 */ /* 0x040fe20008000000 */
[----:B------:R-:W-:-:S02]  /*02d0*/  ISETP.GE.AND P2, PT, R13, R6, PT ;  /* 0x000000060d00720c */ /* 0x000fc40003f46270 */
[----:B------:R-:W-:Y:S02]  /*02e0*/  ISETP.LT.AND P1, PT, R11, R0, !P1 ;  /* 0x000000000b00720c */ /* 0x000fe40004f21270 */
[----:B------:R-:W-:Y:S02]  /*02f0*/  ISETP.GE.AND P3, PT, R7, R6, PT ;  /* 0x000000060700720c */ /* 0x000fe40003f66270 */
[-C--:B------:R-:W-:Y:S02]  /*0300*/  ISETP.LT.AND P2, PT, R13, R0.reuse, !P2 ;  /* 0x000000000d00720c */ /* 0x080fe40005741270 */
[----:B------:R-:W-:Y:S02]  /*0310*/  ISETP.LT.AND P3, PT, R7, R0, !P3 ;  /* 0x000000000700720c */ /* 0x000fe40005f61270 */
[----:B------:R-:W-:Y:S01]  /*0320*/  PRMT R26, RZ, 0x7610, R26 ;  /* 0x00007610ff1a7816 */ /* 0x000fe2000000001a */
[----:B------:R-:W-:-:S04]  /*0330*/  @P0 IMAD.WIDE R14, R9, 0x2, R2 ;  /* 0x00000002090e0825 */ /* 0x000fc800078e0202 */
[--C-:B------:R-:W-:Y:S01]  /*0340*/  @P1 IMAD.WIDE R16, R11, 0x2, R2.reuse ;  /* 0x000000020b101825 */ /* 0x100fe200078e0202 */
[----:B------:R-:W2:Y:S03]  /*0350*/  @P0 LDG.E.U16 R22, desc[UR6][R14.64] ;  /* 0x000000060e160981 */ /* 0x000ea6000c1e1500 */
[--C-:B------:R-:W-:Y:S01]  /*0360*/  @P2 IMAD.WIDE R18, R13, 0x2, R2.reuse ;  /* 0x000000020d122825 */ /* 0x100fe200078e0202 */
[----:B------:R-:W3:Y:S03]  /*0370*/  @P1 LDG.E.U16 R24, desc[UR6][R16.64] ;  /* 0x0000000610181981 */ /* 0x000ee6000c1e1500 */
[----:B------:R-:W-:Y:S01]  /*0380*/  @P3 IMAD.WIDE R20, R7, 0x2, R2 ;  /* 0x0000000207143825 */ /* 0x000fe200078e0202 */
[----:B------:R-:W4:Y:S04]  /*0390*/  @P2 LDG.E.U16 R25, desc[UR6][R18.64] ;  /* 0x0000000612192981 */ /* 0x000f28000c1e1500 */
[----:B------:R-:W5:Y:S01]  /*03a0*/  @P3 LDG.E.U16 R26, desc[UR6][R20.64] ;  /* 0x00000006141a3981 */ /* 0x000f62000c1e1500 */
[----:B------:R-:W-:Y:S01]  /*03b0*/  LOP3.LUT P4, RZ, R8, 0xff, RZ, 0xc0, !PT ;  /* 0x000000ff08ff7812 */ /* 0x000fe2000788c0ff */
[----:B------:R-:W-:Y:S01]  /*03c0*/  @P0 IMAD.WIDE R8, R9, 0x2, R4 ;  /* 0x0000000209080825 */ /* 0x000fe200078e0204 */
[----:B------:R-:W-:-:S03]  /*03d0*/  ULEA UR4, UR5, UR4, 0x2 ;  /* 0x0000000405047291 */ /* 0x000fc6000f8e103f */
[----:B--2---:R-:W-:Y:S02]  /*03e0*/  IMAD.U32 R22, R22, 0x10000, RZ ;  /* 0x0001000016167824 */ /* 0x004fe400078e00ff */
[----:B---3--:R-:W-:Y:S02]  /*03f0*/  IMAD.U32 R24, R24, 0x10000, RZ ;  /* 0x0001000018187824 */ /* 0x008fe400078e00ff */
[----:B------:R-:W-:Y:S01]  /*0400*/  FMUL.FTZ R10, R22, UR8 ;  /* 0x00000008160a7c20 */ /* 0x000fe20008410000 */
[----:B----4-:R-:W-:Y:S02]  /*0410*/  IMAD.U32 R25, R25, 0x10000, RZ ;  /* 0x0001000019197824 */ /* 0x010fe400078e00ff */
[----:B------:R-:W-:Y:S01]  /*0420*/  FMUL.FTZ R12, R24, UR8 ;  /* 0x00000008180c7c20 */ /* 0x000fe20008410000 */
[----:B-----5:R-:W-:Y:S02]  /*0430*/  IMAD.U32 R26, R26, 0x10000, RZ ;  /* 0x000100001a1a7824 */ /* 0x020fe400078e00ff */
[----:B------:R-:W-:-:S02]  /*0440*/  FMUL.FTZ R27, R25, UR8 ;  /* 0x00000008191b7c20 */ /* 0x000fc40008410000 */
[----:B------:R-:W-:Y:S01]  /*0450*/  FMUL.FTZ R14, R26, UR8 ;  /* 0x000000081a0e7c20 */ /* 0x000fe20008410000 */
[----:B------:R-:W-:Y:S01]  /*0460*/  F2FP.BF16.F32.PACK_AB R16, RZ, R10 ;  /* 0x0000000aff10723e */ /* 0x000fe200000010ff */
[--C-:B------:R-:W-:Y:S01]  /*0470*/  @P1 IMAD.WIDE R10, R11, 0x2, R4.reuse ;  /* 0x000000020b0a1825 */ /* 0x100fe200078e0204 */
[----:B------:R-:W-:Y:S02]  /*0480*/  F2FP.BF16.F32.PACK_AB R17, RZ, R12 ;  /* 0x0000000cff11723e */ /* 0x000fe400000010ff */
[----:B------:R-:W-:Y:S01]  /*0490*/  F2FP.BF16.F32.PACK_AB R18, RZ, R27 ;  /* 0x0000001bff12723e */ /* 0x000fe200000010ff */
[--C-:B------:R-:W-:Y:S01]  /*04a0*/  @P2 IMAD.WIDE R12, R13, 0x2, R4.reuse ;  /* 0x000000020d0c2825 */ /* 0x100fe200078e0204 */
[----:B------:R-:W-:Y:S01]  /*04b0*/  F2FP.BF16.F32.PACK_AB R19, RZ, R14 ;  /* 0x0000000eff13723e */ /* 0x000fe200000010ff */
[----:B------:R0:W-:Y:S02]  /*04c0*/  @P0 STG.E.U16 desc[UR6][R8.64], R16 ;  /* 0x0000001008000986 */ /* 0x0001e4000c101506 */
[----:B------:R-:W-:-:S02]  /*04d0*/  @P3 IMAD.WIDE R14, R7, 0x2, R4 ;  /* 0x00000002070e3825 */ /* 0x000fc400078e0204 */
[----:B------:R2:W-:Y:S01]  /*04e0*/  @P1 STG.E.U16 desc[UR6][R10.64], R17 ;  /* 0x000000110a001986 */ /* 0x0005e2000c101506 */
[----:B------:R-:W-:-:S03]  /*04f0*/  FSETP.LT.AND P4, PT, |R22|, +INF , P4 ;  /* 0x7f8000001600780b */ /* 0x000fc60002781200 */
[----:B------:R2:W-:Y:S04]  /*0500*/  @P2 STG.E.U16 desc[UR6][R12.64], R18 ;  /* 0x000000120c002986 */ /* 0x0005e8000c101506 */
[----:B------:R2:W-:Y:S01]  /*0510*/  @P3 STG.E.U16 desc[UR6][R14.64], R19 ;  /* 0x000000130e003986 */ /* 0x0005e2000c101506 */
[----:B------:R-:W-:Y:S02]  /*0520*/  FSETP.LT.AND P0, PT, |R24|, +INF , P4 ;  /* 0x7f8000001800780b */ /* 0x000fe40002701200 */
[----:B------:R-:W-:Y:S02]  /*0530*/  ISETP.LE.AND P1, PT, R6, UR4, PT ;  /* 0x0000000406007c0c */ /* 0x000fe4000bf23270 */
[----:B------:R-:W-:Y:S02]  /*0540*/  ISETP.GT.AND P2, PT, R0, UR4, PT ;  /* 0x0000000400007c0c */ /* 0x000fe4000bf44270 */
[----:B------:R-:W-:-:S04]  /*0550*/  FSETP.LT.AND P0, PT, |R25|, +INF , P0 ;  /* 0x7f8000001900780b */ /* 0x000fc80000701200 */
[----:B------:R-:W-:-:S04]  /*0560*/  FSETP.LT.AND P0, PT, |R26|, +INF , P0 ;  /* 0x7f8000001a00780b */ /* 0x000fc80000701200 */
[----:B------:R-:W-:-:S04]  /*0570*/  SEL R7, RZ, 0x1, !P0 ;  /* 0x00000001ff077807 */ /* 0x000fc80004000000 */
[----:B0-----:R-:W-:Y:S01]  /*0580*/  PRMT R8, R7, 0x7610, R8 ;  /* 0x0000761007087816 */ /* 0x001fe20000000008 */
[----:B--2---:R-:W-:Y:S06]  /*0590*/  @!P1 BRA P2, `(.L_x_3) ;  /* 0xfffffffc00249947 */ /* 0x004fec000103ffff */
[----:B------:R-:W-:Y:S05]  /*05a0*/  BRA `(.L_x_2) ;  /* 0x0000000000c07947 */ /* 0x000fea0003800000 */
.L_x_1:
[----:B------:R-:W0:Y:S01]  /*05b0*/  S2R R9, SR_TID.X ;  /* 0x0000000000097919 */ /* 0x000e220000002100 */
[----:B------:R-:W-:Y:S01]  /*05c0*/  ULDC UR5, c[0x0][0x210] ;  /* 0x0000840000057ab9 */ /* 0x000fe20000000800 */
[----:B------:R-:W-:Y:S01]  /*05d0*/  ULDC UR4, c[0x0][0xe6c] ;  /* 0x00039b0000047ab9 */ /* 0x000fe20000000800 */
[----:B------:R-:W-:Y:S01]  /*05e0*/  BSSY B0, `(.L_x_2) ;  /* 0x000002c000007945 */ /* 0x000fe20003800000 */
[----:B------:R-:W-:Y:S02]  /*05f0*/  IMAD.MOV.U32 R8, RZ, RZ, 0x1 ;  /* 0x00000001ff087424 */ /* 0x000fe400078e00ff */
[----:B0-----:R-:W-:-:S05]  /*0600*/  IMAD.SHL.U32 R7, R9, 0x4, RZ ;  /* 0x0000000409077824 */ /* 0x001fca00078e00ff */
[----:B------:R-:W-:-:S04]  /*0610*/  ISETP.GE.AND P0, PT, R7, R15, PT ;  /* 0x0000000f0700720c */ /* 0x000fc80003f06270 */
[----:B------:R-:W-:-:S13]  /*0620*/  ISETP.GE.OR P0, PT, R7, R0, P0 ;  /* 0x000000000700720c */ /* 0x000fda0000706670 */
[----:B------:R-:W-:Y:S05]  /*0630*/  @P0 BRA `(.L_x_4) ;  /* 0x0000000000980947 */ /* 0x000fea0003800000 */
[----:B------:R-:W0:Y:S01]  /*0640*/  LDC R6, c[0x0][RZ] ;  /* 0x00000000ff067b82 */ /* 0x000e220000000800 */
[----:B------:R-:W-:Y:S02]  /*0650*/  IMAD.MOV.U32 R8, RZ, RZ, 0x1 ;  /* 0x00000001ff087424 */ /* 0x000fe400078e00ff */
[----:B------:R-:W-:-:S07]  /*0660*/  IMAD.MOV.U32 R7, RZ, RZ, R9 ;  /* 0x000000ffff077224 */ /* 0x000fce00078e0009 */
.L_x_5:
[----:B------:R-:W-:-:S06]  /*0670*/  IMAD.WIDE R10, R7, 0x8, R2 ;  /* 0x00000008070a7825 */ /* 0x000fcc00078e0202 */
[----:B------:R-:W2:Y:S01]  /*0680*/  LDG.E.64 R10, desc[UR6][R10.64] ;  /* 0x000000060a0a7981 */ /* 0x000ea2000c1e1b00 */
[----:B------:R-:W-:Y:S02]  /*0690*/  LOP3.LUT P0, RZ, R8, 0xff, RZ, 0xc0, !PT ;  /* 0x000000ff08ff7812 */ /* 0x000fe4000780c0ff */
[----:B------:R-:W-:Y:S02]  /*06a0*/  SHF.R.S32.HI R21, RZ, 0x1f, R7 ;  /* 0x0000001fff157819 */ /* 0x000fe40000011407 */
[C-C-:B--2---:R-:W-:Y:S01]  /*06b0*/  SHF.R.U64 R14, R10.reuse, 0x10, R11.reuse ;  /* 0x000000100a0e7819 */ /* 0x144fe2000000120b */
[----:B------:R-:W-:Y:S01]  /*06c0*/  IMAD.U32 R9, R11, 0x10000, RZ ;  /* 0x000100000b097824 */ /* 0x000fe200078e00ff */
[----:B------:R-:W-:Y:S01]  /*06d0*/  SHF.R.U32.HI R19, RZ, 0x10, R11 ;  /* 0x00000010ff137819 */ /* 0x000fe2000001160b */
[----:B------:R-:W-:Y:S01]  /*06e0*/  IMAD.U32 R15, R10, 0x10000, RZ ;  /* 0x000100000a0f7824 */ /* 0x000fe200078e00ff */
[----:B------:R-:W-:Y:S01]  /*06f0*/  LEA R10, P1, R7, R4, 0x3 ;  /* 0x00000004070a7211 */ /* 0x000fe200078218ff */
[----:B------:R-:W-:-:S02]  /*0700*/  IMAD.U32 R14, R14, 0x10000, RZ ;  /* 0x000100000e0e7824 */ /* 0x000fc400078e00ff */
[----:B------:R-:W-:Y:S01]  /*0710*/  FMUL.FTZ R18, R9, UR4 ;  /* 0x0000000409127c20 */ /* 0x000fe20008410000 */
[----:B------:R-:W-:Y:S02]  /*0720*/  IMAD.U32 R19, R19, 0x10000, RZ ;  /* 0x0001000013137824 */ /* 0x000fe400078e00ff */
[C---:B------:R-:W-:Y:S01]  /*0730*/  FMUL.FTZ R16, R15.reuse, UR4 ;  /* 0x000000040f107c20 */ /* 0x040fe20008410000 */
[C---:B------:R-:W-:Y:S01]  /*0740*/  FMUL.FTZ R17, R14.reuse, UR4 ;  /* 0x000000040e117c20 */ /* 0x040fe20008410000 */
[----:B------:R-:W-:Y:S01]  /*0750*/  FSETP.LT.AND P0, PT, |R15|, +INF , P0 ;  /* 0x7f8000000f00780b */ /* 0x000fe20000701200 */
[----:B------:R-:W-:Y:S01]  /*0760*/  FMUL.FTZ R20, R19, UR4 ;  /* 0x0000000413147c20 */ /* 0x000fe20008410000 */
[----:B------:R-:W-:Y:S02]  /*0770*/  F2F.BF16.F32 R18, R18 ;  /* 0x0000001200127304 */ /* 0x000fe40000202000 */
[----:B------:R-:W-:-:S04]  /*0780*/  FSETP.LT.AND P0, PT, |R14|, +INF , P0 ;  /* 0x7f8000000e00780b */ /* 0x000fc80000701200 */
[----:B------:R-:W-:Y:S02]  /*0790*/  FSETP.LT.AND P0, PT, |R9|, +INF , P0 ;  /* 0x7f8000000900780b */ /* 0x000fe40000701200 */
[----:B------:R-:W1:Y:S02]  /*07a0*/  F2F.BF16.F32 R12, R17 ;  /* 0x00000011000c7304 */ /* 0x000e640000202000 */
[----:B------:R-:W-:-:S04]  /*07b0*/  FSETP.LT.AND P0, PT, |R19|, +INF , P0 ;  /* 0x7f8000001300780b */ /* 0x000fc80000701200 */
[----:B------:R-:W-:Y:S02]  /*07c0*/  SEL R8, RZ, 0x1, !P0 ;  /* 0x00000001ff087807 */ /* 0x000fe40004000000 */
[----:B------:R-:W2:Y:S01]  /*07d0*/  F2F.BF16.F32 R11, R20 ;  /* 0x00000014000b7304 */ /* 0x000ea20000202000 */
[----:B-1----:R-:W-:-:S07]  /*07e0*/  IMAD.WIDE.U32 R12, R12, 0x10000, RZ ;  /* 0x000100000c0c7825 */ /* 0x002fce00078e00ff */
[----:B------:R-:W1:Y:S01]  /*07f0*/  F2F.BF16.F32 R23, R16 ;  /* 0x0000001000177304 */ /* 0x000e620000202000 */
[----:B--2---:R-:W-:-:S05]  /*0800*/  IMAD.U32 R11, R11, 0x10000, RZ ;  /* 0x000100000b0b7824 */ /* 0x004fca00078e00ff */
[----:B------:R-:W-:Y:S02]  /*0810*/  LOP3.LUT R13, R13, R11, R18, 0xfe, !PT ;  /* 0x0000000b0d0d7212 */ /* 0x000fe400078efe12 */
[----:B------:R-:W-:Y:S01]  /*0820*/  LEA.HI.X R11, R7, R5, R21, 0x3, P1 ;  /* 0x00000005070b7211 */ /* 0x000fe200008f1c15 */
[----:B0-----:R-:W-:Y:S01]  /*0830*/  IMAD.IADD R7, R6, 0x1, R7 ;  /* 0x0000000106077824 */ /* 0x001fe200078e0207 */
[----:B-1----:R-:W-:-:S03]  /*0840*/  LOP3.LUT R12, R12, R23, RZ, 0xfc, !PT ;  /* 0x000000170c0c7212 */ /* 0x002fc600078efcff */
[----:B------:R-:W-:Y:S02]  /*0850*/  IMAD.SHL.U32 R9, R7, 0x4, RZ ;  /* 0x0000000407097824 */ /* 0x000fe400078e00ff */
[----:B------:R1:W-:Y:S03]  /*0860*/  STG.E.64 desc[UR6][R10.64], R12 ;  /* 0x0000000c0a007986 */ /* 0x0003e6000c101b06 */
[C---:B------:R-:W-:Y:S02]  /*0870*/  ISETP.GE.AND P1, PT, R9.reuse, UR5, PT ;  /* 0x0000000509007c0c */ /* 0x040fe4000bf26270 */
[----:B------:R-:W-:-:S13]  /*0880*/  ISETP.LT.AND P2, PT, R9, R0, PT ;  /* 0x000000000900720c */ /* 0x000fda0003f41270 */
[----:B-1----:R-:W-:Y:S05]  /*0890*/  @!P1 BRA P2, `(.L_x_5) ;  /* 0xfffffffc00749947 */ /* 0x002fea000103ffff */
.L_x_4:
[----:B------:R-:W-:Y:S05]  /*08a0*/  BSYNC B0 ;  /* 0x0000000000007941 */ /* 0x000fea0003800000 */
.L_x_2:
[----:B------:R-:W-:-:S04]  /*08b0*/  PRMT R0, R8, 0x9910, RZ ;  /* 0x0000991008007816 */ /* 0x000fc800000000ff */
[----:B------:R-:W-:-:S13]  /*08c0*/  ISETP.NE.AND P0, PT, R0, RZ, PT ;  /* 0x000000ff0000720c */ /* 0x000fda0003f05270 */
[----:B------:R-:W-:Y:S05]  /*08d0*/  @P0 EXIT ;  /* 0x000000000000094d */ /* 0x000fea0003800000 */
[----:B------:R-:W0:Y:S01]  /*08e0*/  LDC.64 R2, c[0x0][0x218] ;  /* 0x00008600ff027b82 */ /* 0x000e220000000a00 */
[----:B------:R-:W-:-:S05]  /*08f0*/  IMAD.MOV.U32 R5, RZ, RZ, 0x1 ;  /* 0x00000001ff057424 */ /* 0x000fca00078e00ff */
[----:B0-----:R-:W-:Y:S01]  /*0900*/  STG.E.STRONG.SYS desc[UR6][R2.64], R5 ;  /* 0x0000000502007986 */ /* 0x001fe2000c115906 */
[----:B------:R-:W-:Y:S05]  /*0910*/  EXIT ;  /* 0x000000000000794d */ /* 0x000fea0003800000 */
.L_x_6:
[----:B------:R-:W-:-:S00]  /*0920*/  BRA `(.L_x_6) ;  /* 0xfffffffc00fc7947 */ /* 0x000fc0000383ffff */
[----:B------:R-:W-:-:S00]  /*0930*/  NOP ;  /* 0x0000000000007918 */ /* 0x000fc00000000000 */
        /* <DEDUP_REMOVED lines=12> */
.L_x_63:


//--------------------- .text._Z25multi_tensor_apply_kernelI18TensorListMetadataILi2EE12ScaleFunctorIN3c108BFloat16ENS3_4HalfEEJfEEvlPViT_T0_DpT1_ --------------------------
	.section	.text._Z25multi_tensor_apply_kernelI18TensorListMetadataILi2EE12ScaleFunctorIN3c108BFloat16ENS3_4HalfEEJfEEvlPViT_T0_DpT1_,"ax",@progbits
	.align	128
        .global         _Z25multi_tensor_apply_kernelI18TensorListMetadataILi2EE12ScaleFunctorIN3c108BFloat16ENS3_4HalfEEJfEEvlPViT_T0_DpT1_
        .type           _Z25multi_tensor_apply_kernelI18TensorListMetadataILi2EE12ScaleFunctorIN3c108BFloat16ENS3_4HalfEEJfEEvlPViT_T0_DpT1_,@function
        .size           _Z25multi_tensor_apply_kernelI18TensorListMetadataILi2EE12ScaleFunctorIN3c108BFloat16ENS3_4HalfEEJfEEvlPViT_T0_DpT1_,(.L_x_64 - _Z25multi_tensor_apply_kernelI18TensorListMetadataILi2EE12ScaleFunctorIN3c108BFloat16ENS3_4HalfEEJfEEvlPViT_T0_DpT1_)
        .other          _Z25multi_tensor_apply_kernelI18TensorListMetadataILi2EE12ScaleFunctorIN3c108BFloat16ENS3_4HalfEEJfEEvlPViT_T0_DpT1_,@"STO_CUDA_ENTRY STV_DEFAULT"
_Z25multi_tensor_apply_kernelI18TensorListMetadataILi2EE12ScaleFunctorIN3c108BFloat16ENS3_4HalfEEJfEEvlPViT_T0_DpT1_:
.text._Z25multi_tensor_apply_kernelI18TensorListMetadataILi2EE12ScaleFunctorIN3c108BFloat16ENS3_4HalfEEJfEEvlPViT_T0_DpT1_:
        /* <DEDUP_REMOVED lines=25> */
.L_x_7:
        /* <DEDUP_REMOVED lines=10> */
.L_x_10:
        /* <DEDUP_REMOVED lines=35> */
[----:B------:R-:W-:Y:S01]  /*0460*/  F2FP.F16.F32.PACK_AB R16, RZ, R10 ;  /* 0x0000000aff10723e */ /* 0x000fe200000000ff */
[--C-:B------:R-:W-:Y:S01]  /*0470*/  @P1 IMAD.WIDE R10, R11, 0x2, R4.reuse ;  /* 0x000000020b0a1825 */ /* 0x100fe200078e0204 */
[----:B------:R-:W-:Y:S02]  /*0480*/  F2FP.F16.F32.PACK_AB R17, RZ, R12 ;  /* 0x0000000cff11723e */ /* 0x000fe400000000ff */
[----:B------:R-:W-:Y:S01]  /*0490*/  F2FP.F16.F32.PACK_AB R18, RZ, R27 ;  /* 0x0000001bff12723e */ /* 0x000fe200000000ff */
[--C-:B------:R-:W-:Y:S01]  /*04a0*/  @P2 IMAD.WIDE R12, R13, 0x2, R4.reuse ;  /* 0x000000020d0c2825 */ /* 0x100fe200078e0204 */
[----:B------:R-:W-:Y:S01]  /*04b0*/  F2FP.F16.F32.PACK_AB R19, RZ, R14 ;  /* 0x0000000eff13723e */ /* 0x000fe200000000ff */
        /* <DEDUP_REMOVED lines=15> */
.L_x_8:
        /* <DEDUP_REMOVED lines=12> */
.L_x_12:
        /* <DEDUP_REMOVED lines=16> */
[----:B------:R-:W-:Y:S02]  /*0770*/  F2F.F16.F32 R18, R18 ;  /* 0x0000001200127304 */ /* 0x000fe40000200800 */
[----:B------:R-:W-:-:S04]  /*0780*/  FSETP.LT.AND P0, PT, |R14|, +INF , P0 ;  /* 0x7f8000000e00780b */ /* 0x000fc80000701200 */
[----:B------:R-:W-:Y:S02]  /*0790*/  FSETP.LT.AND P0, PT, |R9|, +INF , P0 ;  /* 0x7f8000000900780b */ /* 0x000fe40000701200 */
[----:B------:R-:W1:Y:S02]  /*07a0*/  F2F.F16.F32 R12, R17 ;  /* 0x00000011000c7304 */ /* 0x000e640000200800 */
[----:B------:R-:W-:-:S04]  /*07b0*/  FSETP.LT.AND P0, PT, |R19|, +INF , P0 ;  /* 0x7f8000001300780b */ /* 0x000fc80000701200 */
[----:B------:R-:W-:Y:S02]  /*07c0*/  SEL R8, RZ, 0x1, !P0 ;  /* 0x00000001ff087807 */ /* 0x000fe40004000000 */
[----:B------:R-:W2:Y:S01]  /*07d0*/  F2F.F16.F32 R11, R20 ;  /* 0x00000014000b7304 */ /* 0x000ea20000200800 */
[----:B-1----:R-:W-:-:S07]  /*07e0*/  IMAD.WIDE.U32 R12, R12, 0x10000, RZ ;  /* 0x000100000c0c7825 */ /* 0x002fce00078e00ff */
[----:B------:R-:W1:Y:S01]  /*07f0*/  F2F.F16.F32 R23, R16 ;  /* 0x0000001000177304 */ /* 0x000e620000200800 */
        /* <DEDUP_REMOVED lines=10> */
.L_x_11:
[----:B------:R-:W-:Y:S05]  /*08a0*/  BSYNC B0 ;  /* 0x0000000000007941 */ /* 0x000fea0003800000 */
.L_x_9:
[----:B------:R-:W-:-:S04]  /*08b0*/  PRMT R0, R8, 0x9910, RZ ;  /* 0x0000991008007816 */ /* 0x000fc800000000ff */
[----:B------:R-:W-:-:S13]  /*08c0*/  ISETP.NE.AND P0, PT, R0, RZ, PT ;  /* 0x000000ff0000720c */ /* 0x000fda0003f05270 */
[----:B------:R-:W-:Y:S05]  /*08d0*/  @P0 EXIT ;  /* 0x000000000000094d */ /* 0x000fea0003800000 */
[----:B------:R-:W0:Y:S01]  /*08e0*/  LDC.64 R2, c[0x0][0x218] ;  /* 0x00008600ff027b82 */ /* 0x000e220000000a00 */
[----:B------:R-:W-:-:S05]  /*08f0*/  IMAD.MOV.U32 R5, RZ, RZ, 0x1 ;  /* 0x00000001ff057424 */ /* 0x000fca00078e00ff */
[----:B0-----:R-:W-:Y:S01]  /*0900*/  STG.E.STRONG.SYS desc[UR6][R2.64], R5 ;  /* 0x0000000502007986 */ /* 0x001fe2000c115906 */
[----:B------:R-:W-:Y:S05]  /*0910*/  EXIT ;  /* 0x000000000000794d */ /* 0x000fea0003800000 */
.L_x_13:
        /* <DEDUP_REMOVED lines=14> */
.L_x_64:


//--------------------- .text._Z25multi_tensor_apply_kernelI18TensorListMetadataILi2EE12ScaleFunctorIN3c108BFloat16EfEJfEEvlPViT_T0_DpT1_ --------------------------
	.section	.text._Z25multi_tensor_apply_kernelI18TensorListMetadataILi2EE12ScaleFunctorIN3c108BFloat16EfEJfEEvlPViT_T0_DpT1_,"ax",@progbits
	.align	128
        .global         _Z25multi_tensor_apply_kernelI18TensorListMetadataILi2EE12ScaleFunctorIN3c108BFloat16EfEJfEEvlPViT_T0_DpT1_
        .type           _Z25multi_tensor_apply_kernelI18TensorListMetadataILi2EE12ScaleFunctorIN3c108BFloat16EfEJfEEvlPViT_T0_DpT1_,@function
        .size           _Z25multi_tensor_apply_kernelI18TensorListMetadataILi2EE12ScaleFunctorIN3c108BFloat16EfEJfEEvlPViT_T0_DpT1_,(.L_x_65 - _Z25multi_tensor_apply_kernelI18TensorListMetadataILi2EE12ScaleFunctorIN3c108BFloat16EfEJfEEvlPViT_T0_DpT1_)
        .other          _Z25multi_tensor_apply_kernelI18TensorListMetadataILi2EE12ScaleFunctorIN3c108BFloat16EfEJfEEvlPViT_T0_DpT1_,@"STO_CUDA_ENTRY STV_DEFAULT"
_Z25multi_tensor_apply_kernelI18TensorListMetadataILi2EE12ScaleFunctorIN3c108BFloat16EfEJfEEvlPViT_T0_DpT1_:
.text._Z25multi_tensor_apply_kernelI18TensorListMetadataILi2EE12ScaleFunctorIN3c108BFloat16EfEJfEEvlPViT_T0_DpT1_:
        /* <DEDUP_REMOVED lines=18> */
[C---:B------:R-:W-:Y:S02]  /*0120*/  IMAD.U32 R6, R13.reuse, 0x2, R6 ;  /* 0x000000020d067824 */ /* 0x040fe400078e0006 */
[----:B------:R-:W-:-:S03]  /*0130*/  IMAD.U32 R8, R13, 0x4, R8 ;  /* 0x000000040d087824 */ /* 0x000fc600078e0008 */
[----:B------:R-:W-:Y:S02]  /*0140*/  LOP3.LUT R6, R6, 0x7, RZ, 0xc0, !PT ;  /* 0x0000000706067812 */ /* 0x000fe400078ec0ff */
[----:B------:R-:W-:Y:S02]  /*0150*/  LOP3.LUT P0, RZ, R8, 0xf, RZ, 0xc0, !PT ;  /* 0x0000000f08ff7812 */ /* 0x000fe4000780c0ff */
[----:B------:R-:W-:-:S13]  /*0160*/  ISETP.NE.AND P1, PT, R6, RZ, PT ;  /* 0x000000ff0600720c */ /* 0x000fda0003f25270 */
[----:B------:R-:W-:Y:S05]  /*0170*/  @!P0 BRA !P1, `(.L_x_15) ;  /* 0x0000000400048947 */ /* 0x000fea0004800000 */
.L_x_14:
        /* <DEDUP_REMOVED lines=8> */
[----:B------:R-:W-:-:S05]  /*0200*/  UMOV UR4, URZ ;  /* 0x0000003f00047c82 */ /* 0x000fca0008000000 */
.L_x_17:
        /* <DEDUP_REMOVED lines=16> */
[--C-:B------:R-:W-:Y:S01]  /*0310*/  @P0 IMAD.WIDE R6, R15, 0x2, R2.reuse ;  /* 0x000000020f060825 */ /* 0x100fe200078e0202 */
[----:B------:R-:W0:Y:S03]  /*0320*/  @P0 LDC R29, c[0x0][0xe6c] ;  /* 0x00039b00ff1d0b82 */ /* 0x000e260000000800 */
[--C-:B------:R-:W-:Y:S01]  /*0330*/  @P1 IMAD.WIDE R8, R17, 0x2, R2.reuse ;  /* 0x0000000211081825 */ /* 0x100fe200078e0202 */
[----:B------:R1:W2:Y:S03]  /*0340*/  @P0 LDG.E.U16 R23, desc[UR6][R6.64] ;  /* 0x0000000606170981 */ /* 0x0002a6000c1e1500 */
[--C-:B------:R-:W-:Y:S01]  /*0350*/  @P2 IMAD.WIDE R10, R25, 0x2, R2.reuse ;  /* 0x00000002190a2825 */ /* 0x100fe200078e0202 */
[----:B------:R3:W4:Y:S01]  /*0360*/  @P1 LDG.E.U16 R22, desc[UR6][R8.64] ;  /* 0x0000000608161981 */ /* 0x000722000c1e1500 */
[----:B------:R-:W5:Y:S02]  /*0370*/  @P1 LDC R28, c[0x0][0xe6c] ;  /* 0x00039b00ff1c1b82 */ /* 0x000f640000000800 */
[----:B------:R-:W-:Y:S01]  /*0380*/  @P3 IMAD.WIDE R12, R19, 0x2, R2 ;  /* 0x00000002130c3825 */ /* 0x000fe200078e0202 */
[----:B------:R4:W5:Y:S04]  /*0390*/  @P2 LDG.E.U16 R21, desc[UR6][R10.64] ;  /* 0x000000060a152981 */ /* 0x000968000c1e1500 */
[----:B------:R5:W5:Y:S01]  /*03a0*/  @P3 LDG.E.U16 R20, desc[UR6][R12.64] ;  /* 0x000000060c143981 */ /* 0x000b62000c1e1500 */
[----:B------:R-:W5:Y:S08]  /*03b0*/  @P2 LDC R27, c[0x0][0xe6c] ;  /* 0x00039b00ff1b2b82 */ /* 0x000f700000000800 */
[----:B------:R-:W5:Y:S01]  /*03c0*/  @P3 LDC R26, c[0x0][0xe6c] ;  /* 0x00039b00ff1a3b82 */ /* 0x000f620000000800 */
[----:B------:R-:W-:Y:S01]  /*03d0*/  LOP3.LUT P4, RZ, R14, 0xff, RZ, 0xc0, !PT ;  /* 0x000000ff0eff7812 */ /* 0x000fe2000788c0ff */
[----:B------:R-:W-:-:S04]  /*03e0*/  @P0 IMAD.WIDE R14, R15, 0x4, R4 ;  /* 0x000000040f0e0825 */ /* 0x000fc800078e0204 */
[----:B------:R-:W-:-:S04]  /*03f0*/  @P1 IMAD.WIDE R16, R17, 0x4, R4 ;  /* 0x0000000411101825 */ /* 0x000fc800078e0204 */
[----:B-1----:R-:W-:-:S04]  /*0400*/  @P2 IMAD.WIDE R6, R25, 0x4, R4 ;  /* 0x0000000419062825 */ /* 0x002fc800078e0204 */
[----:B---3--:R-:W-:Y:S01]  /*0410*/  @P3 IMAD.WIDE R8, R19, 0x4, R4 ;  /* 0x0000000413083825 */ /* 0x008fe200078e0204 */
[----:B------:R-:W-:-:S03]  /*0420*/  ULEA UR4, UR5, UR4, 0x2 ;  /* 0x0000000405047291 */ /* 0x000fc6000f8e103f */
[----:B--2---:R-:W-:Y:S01]  /*0430*/  IMAD.U32 R23, R23, 0x10000, RZ ;  /* 0x0001000017177824 */ /* 0x004fe200078e00ff */
[----:B----4-:R-:W-:-:S03]  /*0440*/  SHF.L.U32 R11, R22, 0x10, RZ ;  /* 0x00000010160b7819 */ /* 0x010fc600000006ff */
[----:B0-----:R-:W-:Y:S01]  /*0450*/  @P0 FMUL.FTZ R29, R23, R29 ;  /* 0x0000001d171d0220 */ /* 0x001fe20000410000 */
[----:B-----5:R-:W-:Y:S02]  /*0460*/  IMAD.U32 R10, R21, 0x10000, RZ ;  /* 0x00010000150a7824 */ /* 0x020fe400078e00ff */
[----:B------:R-:W-:Y:S01]  /*0470*/  @P1 FMUL.FTZ R13, R11, R28 ;  /* 0x0000001c0b0d1220 */ /* 0x000fe20000410000 */
[----:B------:R-:W-:Y:S02]  /*0480*/  IMAD.U32 R21, R20, 0x10000, RZ ;  /* 0x0001000014157824 */ /* 0x000fe400078e00ff */
[----:B------:R-:W-:Y:S01]  /*0490*/  @P2 FMUL.FTZ R27, R10, R27 ;  /* 0x0000001b0a1b2220 */ /* 0x000fe20000410000 */
[----:B------:R0:W-:Y:S01]  /*04a0*/  @P0 STG.E desc[UR6][R14.64], R29 ;  /* 0x0000001d0e000986 */ /* 0x0001e2000c101906 */
[----:B------:R-:W-:-:S03]  /*04b0*/  @P3 FMUL.FTZ R19, R21, R26 ;  /* 0x0000001a15133220 */ /* 0x000fc60000410000 */
[----:B------:R2:W-:Y:S01]  /*04c0*/  @P1 STG.E desc[UR6][R16.64], R13 ;  /* 0x0000000d10001986 */ /* 0x0005e2000c101906 */
[----:B------:R-:W-:-:S03]  /*04d0*/  FSETP.LT.AND P4, PT, |R23|, +INF , P4 ;  /* 0x7f8000001700780b */ /* 0x000fc60002781200 */
[----:B------:R2:W-:Y:S04]  /*04e0*/  @P2 STG.E desc[UR6][R6.64], R27 ;  /* 0x0000001b06002986 */ /* 0x0005e8000c101906 */
[----:B------:R2:W-:Y:S01]  /*04f0*/  @P3 STG.E desc[UR6][R8.64], R19 ;  /* 0x0000001308003986 */ /* 0x0005e2000c101906 */
        /* <DEDUP_REMOVED lines=9> */
.L_x_15:
        /* <DEDUP_REMOVED lines=10> */
[----:B------:R-:W-:-:S07]  /*0630*/  IMAD.MOV.U32 R14, RZ, RZ, 0x1 ;  /* 0x00000001ff0e7424 */ /* 0x000fce00078e00ff */
.L_x_19:
[----:B------:R-:W-:-:S06]  /*0640*/  IMAD.WIDE R8, R13, 0x8, R2 ;  /* 0x000000080d087825 */ /* 0x000fcc00078e0202 */
[----:B------:R-:W2:Y:S01]  /*0650*/  LDG.E.64 R8, desc[UR6][R8.64] ;  /* 0x0000000608087981 */ /* 0x000ea2000c1e1b00 */
[----:B------:R-:W-:Y:S02]  /*0660*/  LOP3.LUT P0, RZ, R14, 0xff, RZ, 0xc0, !PT ;  /* 0x000000ff0eff7812 */ /* 0x000fe4000780c0ff */
[----:B------:R-:W-:Y:S02]  /*0670*/  SHF.R.S32.HI R7, RZ, 0x1f, R13 ;  /* 0x0000001fff077819 */ /* 0x000fe4000001140d */
[----:B------:R-:W-:-:S04]  /*0680*/  LEA R6, P1, R13, R4, 0x4 ;  /* 0x000000040d067211 */ /* 0x000fc800078220ff */
[----:B------:R-:W-:Y:S01]  /*0690*/  LEA.HI.X R7, R13, R5, R7, 0x4, P1 ;  /* 0x000000050d077211 */ /* 0x000fe200008f2407 */
[----:B0-----:R-:W-:Y:S01]  /*06a0*/  IMAD.IADD R13, R12, 0x1, R13 ;  /* 0x000000010c0d7824 */ /* 0x001fe200078e020d */
[C-C-:B--2---:R-:W-:Y:S01]  /*06b0*/  SHF.R.U64 R10, R8.reuse, 0x10, R9.reuse ;  /* 0x00000010080a7819 */ /* 0x144fe20000001209 */
[----:B------:R-:W-:Y:S01]  /*06c0*/  IMAD.U32 R14, R8, 0x10000, RZ ;  /* 0x00010000080e7824 */ /* 0x000fe200078e00ff */
[----:B------:R-:W-:Y:S02]  /*06d0*/  SHF.R.U32.HI R11, RZ, 0x10, R9 ;  /* 0x00000010ff0b7819 */ /* 0x000fe40000011609 */
[----:B------:R-:W-:Y:S01]  /*06e0*/  SHF.L.U32 R16, R9, 0x10, RZ ;  /* 0x0000001009107819 */ /* 0x000fe200000006ff */
[----:B------:R-:W-:Y:S02]  /*06f0*/  IMAD.U32 R15, R10, 0x10000, RZ ;  /* 0x000100000a0f7824 */ /* 0x000fe400078e00ff */
[C---:B------:R-:W-:Y:S01]  /*0700*/  FMUL.FTZ R8, R14.reuse, UR4 ;  /* 0x000000040e087c20 */ /* 0x040fe20008410000 */
[----:B------:R-:W-:Y:S01]  /*0710*/  IMAD.U32 R17, R11, 0x10000, RZ ;  /* 0x000100000b117824 */ /* 0x000fe200078e00ff */
[----:B------:R-:W-:Y:S01]  /*0720*/  FSETP.LT.AND P0, PT, |R14|, +INF , P0 ;  /* 0x7f8000000e00780b */ /* 0x000fe20000701200 */
[----:B------:R-:W-:Y:S01]  /*0730*/  FMUL.FTZ R10, R16, UR4 ;  /* 0x00000004100a7c20 */ /* 0x000fe20008410000 */
[----:B------:R-:W-:Y:S01]  /*0740*/  FMUL.FTZ R9, R15, UR4 ;  /* 0x000000040f097c20 */ /* 0x000fe20008410000 */
[----:B------:R-:W-:Y:S01]  /*0750*/  FMUL.FTZ R11, R17, UR4 ;  /* 0x00000004110b7c20 */ /* 0x000fe20008410000 */
[----:B------:R-:W-:Y:S01]  /*0760*/  FSETP.LT.AND P0, PT, |R15|, +INF , P0 ;  /* 0x7f8000000f00780b */ /* 0x000fe20000701200 */
[----:B------:R-:W-:-:S03]  /*0770*/  IMAD.SHL.U32 R15, R13, 0x4, RZ ;  /* 0x000000040d0f7824 */ /* 0x000fc600078e00ff */
[----:B------:R1:W-:Y:S01]  /*0780*/  STG.E.128 desc[UR6][R6.64], R8 ;  /* 0x0000000806007986 */ /* 0x0003e2000c101d06 */
[----:B------:R-:W-:Y:S02]  /*0790*/  FSETP.LT.AND P0, PT, |R16|, +INF , P0 ;  /* 0x7f8000001000780b */ /* 0x000fe40000701200 */
[C---:B------:R-:W-:Y:S02]  /*07a0*/  ISETP.GE.AND P1, PT, R15.reuse, UR5, PT ;  /* 0x000000050f007c0c */ /* 0x040fe4000bf26270 */
[----:B------:R-:W-:Y:S02]  /*07b0*/  ISETP.LT.AND P2, PT, R15, R0, PT ;  /* 0x000000000f00720c */ /* 0x000fe40003f41270 */
[----:B------:R-:W-:-:S04]  /*07c0*/  FSETP.LT.AND P0, PT, |R17|, +INF , P0 ;  /* 0x7f8000001100780b */ /* 0x000fc80000701200 */
[----:B------:R-:W-:-:S07]  /*07d0*/  SEL R14, RZ, 0x1, !P0 ;  /* 0x00000001ff0e7807 */ /* 0x000fce0004000000 */
[----:B-1----:R-:W-:Y:S05]  /*07e0*/  @!P1 BRA P2, `(.L_x_19) ;  /* 0xfffffffc00949947 */ /* 0x002fea000103ffff */
.L_x_18:
[----:B------:R-:W-:Y:S05]  /*07f0*/  BSYNC B0 ;  /* 0x0000000000007941 */ /* 0x000fea0003800000 */
.L_x_16:
[----:B------:R-:W-:-:S04]  /*0800*/  PRMT R0, R14, 0x9910, RZ ;  /* 0x000099100e007816 */ /* 0x000fc800000000ff */
[----:B------:R-:W-:-:S13]  /*0810*/  ISETP.NE.AND P0, PT, R0, RZ, PT ;  /* 0x000000ff0000720c */ /* 0x000fda0003f05270 */
[----:B------:R-:W-:Y:S05]  /*0820*/  @P0 EXIT ;  /* 0x000000000000094d */ /* 0x000fea0003800000 */
[----:B------:R-:W0:Y:S01]  /*0830*/  LDC.64 R2, c[0x0][0x218] ;  /* 0x00008600ff027b82 */ /* 0x000e220000000a00 */
[----:B------:R-:W-:-:S05]  /*0840*/  IMAD.MOV.U32 R5, RZ, RZ, 0x1 ;  /* 0x00000001ff057424 */ /* 0x000fca00078e00ff */
[----:B0-----:R-:W-:Y:S01]  /*0850*/  STG.E.STRONG.SYS desc[UR6][R2.64], R5 ;  /* 0x0000000502007986 */ /* 0x001fe2000c115906 */
[----:B------:R-:W-:Y:S05]  /*0860*/  EXIT ;  /* 0x000000000000794d */ /* 0x000fea0003800000 */
.L_x_20:
        /* <DEDUP_REMOVED lines=9> */
.L_x_65:


//--------------------- .text._Z25multi_tensor_apply_kernelI18TensorListMetadataILi2EE12ScaleFunctorIN3c104HalfENS3_8BFloat16EEJfEEvlPViT_T0_DpT1_ --------------------------
	.section	.text._Z25multi_tensor_apply_kernelI18TensorListMetadataILi2EE12ScaleFunctorIN3c104HalfENS3_8BFloat16EEJfEEvlPViT_T0_DpT1_,"ax",@progbits
	.align	128
        .global         _Z25multi_tensor_apply_kernelI18TensorListMetadataILi2EE12ScaleFunctorIN3c104HalfENS3_8BFloat16EEJfEEvlPViT_T0_DpT1_
        .type           _Z25multi_tensor_apply_kernelI18TensorListMetadataILi2EE12ScaleFunctorIN3c104HalfENS3_8BFloat16EEJfEEvlPViT_T0_DpT1_,@function
        .size           _Z25multi_tensor_apply_kernelI18TensorListMetadataILi2EE12ScaleFunctorIN3c104HalfENS3_8BFloat16EEJfEEvlPViT_T0_DpT1_,(.L_x_66 - _Z25multi_tensor_apply_kernelI18TensorListMetadataILi2EE12ScaleFunctorIN3c104HalfENS3_8BFloat16EEJfEEvlPViT_T0_DpT1_)
        .other          _Z25multi_tensor_apply_kernelI18TensorListMetadataILi2EE12ScaleFunctorIN3c104HalfENS3_8BFloat16EEJfEEvlPViT_T0_DpT1_,@"STO_CUDA_ENTRY STV_DEFAULT"
_Z25multi_tensor_apply_kernelI18TensorListMetadataILi2EE12ScaleFunctorIN3c104HalfENS3_8BFloat16EEJfEEvlPViT_T0_DpT1_:
.text._Z25multi_tensor_apply_kernelI18TensorListMetadataILi2EE12ScaleFunctorIN3c104HalfENS3_8BFloat16EEJfEEvlPViT_T0_DpT1_:
        /* <DEDUP_REMOVED lines=25> */
.L_x_21:
        /* <DEDUP_REMOVED lines=10> */
.L_x_24:
        /* <DEDUP_REMOVED lines=27> */
[----:B--2---:R-:W-:Y:S02]  /*03e0*/  HADD2.F32 R22, -RZ, R22.H0_H0 ;  /* 0x20000016ff167230 */ /* 0x004fe40000004100 */
[----:B---3--:R-:W-:-:S03]  /*03f0*/  HADD2.F32 R24, -RZ, R24.H0_H0 ;  /* 0x20000018ff187230 */ /* 0x008fc60000004100 */
[----:B------:R-:W-:Y:S01]  /*0400*/  FMUL.FTZ R10, R22, UR8 ;  /* 0x00000008160a7c20 */ /* 0x000fe20008410000 */
[----:B----4-:R-:W-:Y:S02]  /*0410*/  HADD2.F32 R25, -RZ, R25.H0_H0 ;  /* 0x20000019ff197230 */ /* 0x010fe40000004100 */
[----:B-----5:R-:W-:Y:S02]  /*0420*/  HADD2.F32 R26, -RZ, R26.H0_H0 ;  /* 0x2000001aff1a7230 */ /* 0x020fe40000004100 */
[----:B------:R-:W-:Y:S01]  /*0430*/  FMUL.FTZ R12, R24, UR8 ;  /* 0x00000008180c7c20 */ /* 0x000fe20008410000 */
[----:B------:R-:W-:Y:S02]  /*0440*/  FMUL.FTZ R27, R25, UR8 ;  /* 0x00000008191b7c20 */ /* 0x000fe40008410000 */
[----:B------:R-:W-:Y:S01]  /*0450*/  FMUL.FTZ R14, R26, UR8 ;  /* 0x000000081a0e7c20 */ /* 0x000fe20008410000 */
[----:B------:R-:W-:Y:S01]  /*0460*/  F2FP.BF16.F32.PACK_AB R16, RZ, R10 ;  /* 0x0000000aff10723e */ /* 0x000fe200000010ff */
[----:B------:R-:W-:Y:S01]  /*0470*/  @P1 IMAD.WIDE R10, R11, 0x2, R4 ;  /* 0x000000020b0a1825 */ /* 0x000fe200078e0204 */
[----:B------:R-:W-:-:S02]  /*0480*/  F2FP.BF16.F32.PACK_AB R17, RZ, R12 ;  /* 0x0000000cff11723e */ /* 0x000fc400000010ff */
[----:B------:R-:W-:Y:S01]  /*0490*/  F2FP.BF16.F32.PACK_AB R18, RZ, R27 ;  /* 0x0000001bff12723e */ /* 0x000fe200000010ff */
[--C-:B------:R-:W-:Y:S01]  /*04a0*/  @P2 IMAD.WIDE R12, R13, 0x2, R4.reuse ;  /* 0x000000020d0c2825 */ /* 0x100fe200078e0204 */
[----:B------:R-:W-:Y:S01]  /*04b0*/  F2FP.BF16.F32.PACK_AB R19, RZ, R14 ;  /* 0x0000000eff13723e */ /* 0x000fe200000010ff */
[----:B------:R0:W-:Y:S02]  /*04c0*/  @P0 STG.E.U16 desc[UR6][R8.64], R16 ;  /* 0x0000001008000986 */ /* 0x0001e4000c101506 */
[----:B------:R-:W-:Y:S02]  /*04d0*/  @P3 IMAD.WIDE R14, R7, 0x2, R4 ;  /* 0x00000002070e3825 */ /* 0x000fe400078e0204 */
        /* <DEDUP_REMOVED lines=13> */
.L_x_22:
        /* <DEDUP_REMOVED lines=12> */
.L_x_26:
[----:B------:R-:W-:-:S06]  /*0670*/  IMAD.WIDE R10, R7, 0x8, R2 ;  /* 0x00000008070a7825 */ /* 0x000fcc00078e0202 */
[----:B------:R-:W2:Y:S01]  /*0680*/  LDG.E.64 R10, desc[UR6][R10.64] ;  /* 0x000000060a0a7981 */ /* 0x000ea2000c1e1b00 */
[----:B------:R-:W-:Y:S02]  /*0690*/  LOP3.LUT P0, RZ, R8, 0xff, RZ, 0xc0, !PT ;  /* 0x000000ff08ff7812 */ /* 0x000fe4000780c0ff */
[----:B------:R-:W-:Y:S02]  /*06a0*/  SHF.R.S32.HI R21, RZ, 0x1f, R7 ;  /* 0x0000001fff157819 */ /* 0x000fe40000011407 */
[--C-:B--2---:R-:W-:Y:S01]  /*06b0*/  SHF.R.U64 R14, R10, 0x10, R11.reuse ;  /* 0x000000100a0e7819 */ /* 0x104fe2000000120b */
[----:B------:R-:W-:Y:S01]  /*06c0*/  HADD2.F32 R9, -RZ, R11.H0_H0 ;  /* 0x2000000bff097230 */ /* 0x000fe20000004100 */
[----:B------:R-:W-:Y:S01]  /*06d0*/  SHF.R.U32.HI R19, RZ, 0x10, R11 ;  /* 0x00000010ff137819 */ /* 0x000fe2000001160b */
[----:B------:R-:W-:Y:S01]  /*06e0*/  HADD2.F32 R15, -RZ, R10.H0_H0 ;  /* 0x2000000aff0f7230 */ /* 0x000fe20000004100 */
[----:B------:R-:W-:Y:S01]  /*06f0*/  LEA R10, P1, R7, R4, 0x3 ;  /* 0x00000004070a7211 */ /* 0x000fe200078218ff */
[----:B------:R-:W-:-:S02]  /*0700*/  HADD2.F32 R14, -RZ, R14.H0_H0 ;  /* 0x2000000eff0e7230 */ /* 0x000fc40000004100 */
[----:B------:R-:W-:Y:S01]  /*0710*/  FMUL.FTZ R18, R9, UR4 ;  /* 0x0000000409127c20 */ /* 0x000fe20008410000 */
[----:B------:R-:W-:Y:S02]  /*0720*/  HADD2.F32 R19, -RZ, R19.H0_H0 ;  /* 0x20000013ff137230 */ /* 0x000fe40000004100 */
[C---:B------:R-:W-:Y:S01]  /*0730*/  FMUL.FTZ R16, R15.reuse, UR4 ;  /* 0x000000040f107c20 */ /* 0x040fe20008410000 */
[----:B------:R-:W-:Y:S01]  /*0740*/  FSETP.LT.AND P0, PT, |R15|, +INF , P0 ;  /* 0x7f8000000f00780b */ /* 0x000fe20000701200 */
[C---:B------:R-:W-:Y:S01]  /*0750*/  FMUL.FTZ R17, R14.reuse, UR4 ;  /* 0x000000040e117c20 */ /* 0x040fe20008410000 */
[----:B------:R-:W-:Y:S01]  /*0760*/  FMUL.FTZ R20, R19, UR4 ;  /* 0x0000000413147c20 */ /* 0x000fe20008410000 */
[----:B------:R-:W-:Y:S01]  /*0770*/  F2F.BF16.F32 R18, R18 ;  /* 0x0000001200127304 */ /* 0x000fe20000202000 */
[----:B------:R-:W-:-:S04]  /*0780*/  FSETP.LT.AND P0, PT, |R14|, +INF , P0 ;  /* 0x7f8000000e00780b */ /* 0x000fc80000701200 */
[----:B------:R-:W-:-:S03]  /*0790*/  FSETP.LT.AND P0, PT, |R9|, +INF , P0 ;  /* 0x7f8000000900780b */ /* 0x000fc60000701200 */
[----:B------:R-:W1:Y:S01]  /*07a0*/  F2F.BF16.F32 R12, R17 ;  /* 0x00000011000c7304 */ /* 0x000e620000202000 */
[----:B------:R-:W-:-:S04]  /*07b0*/  FSETP.LT.AND P0, PT, |R19|, +INF , P0 ;  /* 0x7f8000001300780b */ /* 0x000fc80000701200 */
[----:B------:R-:W-:-:S03]  /*07c0*/  SEL R8, RZ, 0x1, !P0 ;  /* 0x00000001ff087807 */ /* 0x000fc60004000000 */
        /* <DEDUP_REMOVED lines=13> */
.L_x_25:
[----:B------:R-:W-:Y:S05]  /*08a0*/  BSYNC B0 ;  /* 0x0000000000007941 */ /* 0x000fea0003800000 */
.L_x_23:
[----:B------:R-:W-:-:S04]  /*08b0*/  PRMT R0, R8, 0x9910, RZ ;  /* 0x0000991008007816 */ /* 0x000fc800000000ff */
[----:B------:R-:W-:-:S13]  /*08c0*/  ISETP.NE.AND P0, PT, R0, RZ, PT ;  /* 0x000000ff0000720c */ /* 0x000fda0003f05270 */
[----:B------:R-:W-:Y:S05]  /*08d0*/  @P0 EXIT ;  /* 0x000000000000094d */ /* 0x000fea0003800000 */
[----:B------:R-:W0:Y:S01]  /*08e0*/  LDC.64 R2, c[0x0][0x218] ;  /* 0x00008600ff027b82 */ /* 0x000e220000000a00 */
[----:B------:R-:W-:-:S05]  /*08f0*/  IMAD.MOV.U32 R5, RZ, RZ, 0x1 ;  /* 0x00000001ff057424 */ /* 0x000fca00078e00ff */
[----:B0-----:R-:W-:Y:S01]  /*0900*/  STG.E.STRONG.SYS desc[UR6][R2.64], R5 ;  /* 0x0000000502007986 */ /* 0x001fe2000c115906 */
[----:B------:R-:W-:Y:S05]  /*0910*/  EXIT ;  /* 0x000000000000794d */ /* 0x000fea0003800000 */
.L_x_27:
        /* <DEDUP_REMOVED lines=14> */
.L_x_66:


//--------------------- .text._Z25multi_tensor_apply_kernelI18TensorListMetadataILi2EE12ScaleFunctorIN3c104HalfES4_EJfEEvlPViT_T0_DpT1_ --------------------------
	.section	.text._Z25multi_tensor_apply_kernelI18TensorListMetadataILi2EE12ScaleFunctorIN3c104HalfES4_EJfEEvlPViT_T0_DpT1_,"ax",@progbits
	.align	128
        .global         _Z25multi_tensor_apply_kernelI18TensorListMetadataILi2EE12ScaleFunctorIN3c104HalfES4_EJfEEvlPViT_T0_DpT1_
        .type           _Z25multi_tensor_apply_kernelI18TensorListMetadataILi2EE12ScaleFunctorIN3c104HalfES4_EJfEEvlPViT_T0_DpT1_,@function
        .size           _Z25multi_tensor_apply_kernelI18TensorListMetadataILi2EE12ScaleFunctorIN3c104HalfES4_EJfEEvlPViT_T0_DpT1_,(.L_x_67 - _Z25multi_tensor_apply_kernelI18TensorListMetadataILi2EE12ScaleFunctorIN3c104HalfES4_EJfEEvlPViT_T0_DpT1_)
        .other          _Z25multi_tensor_apply_kernelI18TensorListMetadataILi2EE12ScaleFunctorIN3c104HalfES4_EJfEEvlPViT_T0_DpT1_,@"STO_CUDA_ENTRY STV_DEFAULT"
_Z25multi_tensor_apply_kernelI18TensorListMetadataILi2EE12ScaleFunctorIN3c104HalfES4_EJfEEvlPViT_T0_DpT1_:
.text._Z25multi_tensor_apply_kernelI18TensorListMetadataILi2EE12ScaleFunctorIN3c104HalfES4_EJfEEvlPViT_T0_DpT1_:
        /* <DEDUP_REMOVED lines=25> */
.L_x_28:
        /* <DEDUP_REMOVED lines=10> */
.L_x_31:
        /* <DEDUP_REMOVED lines=35> */
[----:B------:R-:W-:Y:S01]  /*0460*/  F2FP.F16.F32.PACK_AB R16, RZ, R10 ;  /* 0x0000000aff10723e */ /* 0x000fe200000000ff */
[----:B------:R-:W-:Y:S01]  /*0470*/  @P1 IMAD.WIDE R10, R11, 0x2, R4 ;  /* 0x000000020b0a1825 */ /* 0x000fe200078e0204 */
[----:B------:R-:W-:-:S02]  /*0480*/  F2FP.F16.F32.PACK_AB R17, RZ, R12 ;  /* 0x0000000cff11723e */ /* 0x000fc400000000ff */
[----:B------:R-:W-:Y:S01]  /*0490*/  F2FP.F16.F32.PACK_AB R18, RZ, R27 ;  /* 0x0000001bff12723e */ /* 0x000fe200000000ff */
[--C-:B------:R-:W-:Y:S01]  /*04a0*/  @P2 IMAD.WIDE R12, R13, 0x2, R4.reuse ;  /* 0x000000020d0c2825 */ /* 0x100fe200078e0204 */
[----:B------:R-:W-:Y:S01]  /*04b0*/  F2FP.F16.F32.PACK_AB R19, RZ, R14 ;  /* 0x0000000eff13723e */ /* 0x000fe200000000ff */
        /* <DEDUP_REMOVED lines=15> */
.L_x_29:
        /* <DEDUP_REMOVED lines=12> */
.L_x_33:
        /* <DEDUP_REMOVED lines=16> */
[----:B------:R-:W-:Y:S01]  /*0770*/  F2F.F16.F32 R18, R18 ;  /* 0x0000001200127304 */ /* 0x000fe20000200800 */
[----:B------:R-:W-:-:S04]  /*0780*/  FSETP.LT.AND P0, PT, |R14|, +INF , P0 ;  /* 0x7f8000000e00780b */ /* 0x000fc80000701200 */
[----:B------:R-:W-:-:S03]  /*0790*/  FSETP.LT.AND P0, PT, |R9|, +INF , P0 ;  /* 0x7f8000000900780b */ /* 0x000fc60000701200 */
[----:B------:R-:W1:Y:S01]  /*07a0*/  F2F.F16.F32 R12, R17 ;  /* 0x00000011000c7304 */ /* 0x000e620000200800 */
[----:B------:R-:W-:-:S04]  /*07b0*/  FSETP.LT.AND P0, PT, |R19|, +INF , P0 ;  /* 0x7f8000001300780b */ /* 0x000fc80000701200 */
[----:B------:R-:W-:-:S03]  /*07c0*/  SEL R8, RZ, 0x1, !P0 ;  /* 0x00000001ff087807 */ /* 0x000fc60004000000 */
        /* <DEDUP_REMOVED lines=13> */
.L_x_32:
[----:B------:R-:W-:Y:S05]  /*08a0*/  BSYNC B0 ;  /* 0x0000000000007941 */ /* 0x000fea0003800000 */
.L_x_30:
[----:B------:R-:W-:-:S04]  /*08b0*/  PRMT R0, R8, 0x9910, RZ ;  /* 0x0000991008007816 */ /* 0x000fc800000000ff */
[----:B------:R-:W-:-:S13]  /*08c0*/  ISETP.NE.AND P0, PT, R0, RZ, PT ;  /* 0x000000ff0000720c */ /* 0x000fda0003f05270 */
[----:B------:R-:W-:Y:S05]  /*08d0*/  @P0 EXIT ;  /* 0x000000000000094d */ /* 0x000fea0003800000 */
[----:B------:R-:W0:Y:S01]  /*08e0*/  LDC.64 R2, c[0x0][0x218] ;  /* 0x00008600ff027b82 */ /* 0x000e220000000a00 */
[----:B------:R-:W-:-:S05]  /*08f0*/  IMAD.MOV.U32 R5, RZ, RZ, 0x1 ;  /* 0x00000001ff057424 */ /* 0x000fca00078e00ff */
[----:B0-----:R-:W-:Y:S01]  /*0900*/  STG.E.STRONG.SYS desc[UR6][R2.64], R5 ;  /* 0x0000000502007986 */ /* 0x001fe2000c115906 */
[----:B------:R-:W-:Y:S05]  /*0910*/  EXIT ;  /* 0x000000000000794d */ /* 0x000fea0003800000 */
.L_x_34:
        /* <DEDUP_REMOVED lines=14> */
.L_x_67:


//--------------------- .text._Z25multi_tensor_apply_kernelI18TensorListMetadataILi2EE12ScaleFunctorIN3c104HalfEfEJfEEvlPViT_T0_DpT1_ --------------------------
	.section	.text._Z25multi_tensor_apply_kernelI18TensorListMetadataILi2EE12ScaleFunctorIN3c104HalfEfEJfEEvlPViT_T0_DpT1_,"ax",@progbits
	.align	128
        .global         _Z25multi_tensor_apply_kernelI18TensorListMetadataILi2EE12ScaleFunctorIN3c104HalfEfEJfEEvlPViT_T0_DpT1_
        .type           _Z25multi_tensor_apply_kernelI18TensorListMetadataILi2EE12ScaleFunctorIN3c104HalfEfEJfEEvlPViT_T0_DpT1_,@function
        .size           _Z25multi_tensor_apply_kernelI18TensorListMetadataILi2EE12ScaleFunctorIN3c104HalfEfEJfEEvlPViT_T0_DpT1_,(.L_x_68 - _Z25multi_tensor_apply_kernelI18TensorListMetadataILi2EE12ScaleFunctorIN3c104HalfEfEJfEEvlPViT_T0_DpT1_)
        .other          _Z25multi_tensor_apply_kernelI18TensorListMetadataILi2EE12ScaleFunctorIN3c104HalfEfEJfEEvlPViT_T0_DpT1_,@"STO_CUDA_ENTRY STV_DEFAULT"
_Z25multi_tensor_apply_kernelI18TensorListMetadataILi2EE12ScaleFunctorIN3c104HalfEfEJfEEvlPViT_T0_DpT1_:
.text._Z25multi_tensor_apply_kernelI18TensorListMetadataILi2EE12ScaleFunctorIN3c104HalfEfEJfEEvlPViT_T0_DpT1_:
        /* <DEDUP_REMOVED lines=24> */
.L_x_35:
        /* <DEDUP_REMOVED lines=9> */
.L_x_38:
[----:B0-----:R-:W-:Y:S01]  /*0210*/  VIADD R15, R24, UR4 ;  /* 0x00000004180f7c36 */ /* 0x001fe20008000000 */
[----:B------:R-:W-:Y:S02]  /*0220*/  PRMT R23, RZ, 0x7610, R23 ;  /* 0x00007610ff177816 */ /* 0x000fe40000000017 */
[----:B------:R-:W-:Y:S02]  /*0230*/  PRMT R22, RZ, 0x7610, R22 ;  /* 0x00007610ff167816 */ /* 0x000fe40000000016 */
[C---:B------:R-:W-:Y:S02]  /*0240*/  IADD3 R17, R15.reuse, UR5, RZ ;  /* 0x000000050f117c10 */ /* 0x040fe4000fffe0ff */
[-C--:B-1----:R-:W-:Y:S02]  /*0250*/  ISETP.GE.AND P0, PT, R15, R18.reuse, PT ;  /* 0x000000120f00720c */ /* 0x082fe40003f06270 */
[C---:B------:R-:W-:Y:S01]  /*0260*/  ISETP.GE.AND P1, PT, R17.reuse, R18, PT ;  /* 0x000000121100720c */ /* 0x040fe20003f26270 */
[----:B------:R-:W-:Y:S01]  /*0270*/  VIADD R25, R17, UR5 ;  /* 0x0000000511197c36 */ /* 0x000fe20008000000 */
[----:B------:R-:W-:-:S02]  /*0280*/  ISETP.LT.AND P0, PT, R15, R0, !P0 ;  /* 0x000000000f00720c */ /* 0x000fc40004701270 */
[----:B------:R-:W-:Y:S01]  /*0290*/  ISETP.LT.AND P1, PT, R17, R0, !P1 ;  /* 0x000000001100720c */ /* 0x000fe20004f21270 */
[C---:B------:R-:W-:Y:S01]  /*02a0*/  VIADD R19, R25.reuse, UR5 ;  /* 0x0000000519137c36 */ /* 0x040fe20008000000 */
[-C--:B------:R-:W-:Y:S02]  /*02b0*/  ISETP.GE.AND P2, PT, R25, R18.reuse, PT ;  /* 0x000000121900720c */ /* 0x080fe40003f46270 */
[----:B------:R-:W-:Y:S02]  /*02c0*/  PRMT R21, RZ, 0x7610, R21 ;  /* 0x00007610ff157816 */ /* 0x000fe40000000015 */
[----:B------:R-:W-:Y:S02]  /*02d0*/  ISETP.GE.AND P3, PT, R19, R18, PT ;  /* 0x000000121300720c */ /* 0x000fe40003f66270 */
[-C--:B------:R-:W-:Y:S02]  /*02e0*/  ISETP.LT.AND P2, PT, R25, R0.reuse, !P2 ;  /* 0x000000001900720c */ /* 0x080fe40005741270 */
[----:B------:R-:W-:Y:S01]  /*02f0*/  ISETP.LT.AND P3, PT, R19, R0, !P3 ;  /* 0x000000001300720c */ /* 0x000fe20005f61270 */
[----:B------:R-:W-:Y:S01]  /*0300*/  @P0 IMAD.WIDE R6, R15, 0x2, R2 ;  /* 0x000000020f060825 */ /* 0x000fe200078e0202 */
[----:B------:R-:W-:Y:S01]  /*0310*/  PRMT R20, RZ, 0x7610, R20 ;  /* 0x00007610ff147816 */ /* 0x000fe20000000014 */
[----:B------:R-:W0:Y:S02]  /*0320*/  @P0 LDC R29, c[0x0][0xe6c] ;  /* 0x00039b00ff1d0b82 */ /* 0x000e240000000800 */
[--C-:B------:R-:W-:Y:S01]  /*0330*/  @P1 IMAD.WIDE R8, R17, 0x2, R2.reuse ;  /* 0x0000000211081825 */ /* 0x100fe200078e0202 */
[----:B------:R1:W2:Y:S04]  /*0340*/  @P0 LDG.E.U16 R23, desc[UR6][R6.64] ;  /* 0x0000000606170981 */ /* 0x0002a8000c1e1500 */
[----:B------:R3:W4:Y:S01]  /*0350*/  @P1 LDG.E.U16 R22, desc[UR6][R8.64] ;  /* 0x0000000608161981 */ /* 0x000722000c1e1500 */
[--C-:B------:R-:W-:Y:S01]  /*0360*/  @P2 IMAD.WIDE R10, R25, 0x2, R2.reuse ;  /* 0x00000002190a2825 */ /* 0x100fe200078e0202 */
[----:B------:R-:W5:Y:S03]  /*0370*/  @P1 LDC R28, c[0x0][0xe6c] ;  /* 0x00039b00ff1c1b82 */ /* 0x000f660000000800 */
        /* <DEDUP_REMOVED lines=11> */
[----:B--2---:R-:W-:Y:S02]  /*0430*/  HADD2.F32 R23, -RZ, R23.H0_H0 ;  /* 0x20000017ff177230 */ /* 0x004fe40000004100 */
[----:B----4-:R-:W-:-:S03]  /*0440*/  HADD2.F32 R11, -RZ, R22.H0_H0 ;  /* 0x20000016ff0b7230 */ /* 0x010fc60000004100 */
[----:B0-----:R-:W-:Y:S01]  /*0450*/  @P0 FMUL.FTZ R29, R23, R29 ;  /* 0x0000001d171d0220 */ /* 0x001fe20000410000 */
[----:B-----5:R-:W-:Y:S02]  /*0460*/  HADD2.F32 R10, -RZ, R21.H0_H0 ;  /* 0x20000015ff0a7230 */ /* 0x020fe40000004100 */
[----:B------:R-:W-:Y:S01]  /*0470*/  @P1 FMUL.FTZ R13, R11, R28 ;  /* 0x0000001c0b0d1220 */ /* 0x000fe20000410000 */
[----:B------:R-:W-:Y:S02]  /*0480*/  HADD2.F32 R21, -RZ, R20.H0_H0 ;  /* 0x20000014ff157230 */ /* 0x000fe40000004100 */
[----:B------:R-:W-:Y:S01]  /*0490*/  @P2 FMUL.FTZ R27, R10, R27 ;  /* 0x0000001b0a1b2220 */ /* 0x000fe20000410000 */
[----:B------:R0:W-:Y:S02]  /*04a0*/  @P0 STG.E desc[UR6][R14.64], R29 ;  /* 0x0000001d0e000986 */ /* 0x0001e4000c101906 */
[----:B------:R-:W-:Y:S02]  /*04b0*/  @P3 FMUL.FTZ R19, R21, R26 ;  /* 0x0000001a15133220 */ /* 0x000fe40000410000 */
        /* <DEDUP_REMOVED lines=13> */
.L_x_36:
        /* <DEDUP_REMOVED lines=10> */
[----:B------:R-:W-:-:S11]  /*0630*/  HFMA2.MMA R14, -RZ, RZ, 0, 5.9604644775390625e-08 ;  /* 0x00000001ff0e7435 */ /* 0x000fd600000001ff */
.L_x_40:
[----:B------:R-:W-:-:S06]  /*0640*/  IMAD.WIDE R8, R13, 0x8, R2 ;  /* 0x000000080d087825 */ /* 0x000fcc00078e0202 */
[----:B------:R-:W2:Y:S01]  /*0650*/  LDG.E.64 R8, desc[UR6][R8.64] ;  /* 0x0000000608087981 */ /* 0x000ea2000c1e1b00 */
[----:B------:R-:W-:Y:S02]  /*0660*/  LOP3.LUT P0, RZ, R14, 0xff, RZ, 0xc0, !PT ;  /* 0x000000ff0eff7812 */ /* 0x000fe4000780c0ff */
[----:B------:R-:W-:Y:S02]  /*0670*/  SHF.R.S32.HI R7, RZ, 0x1f, R13 ;  /* 0x0000001fff077819 */ /* 0x000fe4000001140d */
[----:B------:R-:W-:-:S04]  /*0680*/  LEA R6, P1, R13, R4, 0x4 ;  /* 0x000000040d067211 */ /* 0x000fc800078220ff */
[----:B------:R-:W-:Y:S01]  /*0690*/  LEA.HI.X R7, R13, R5, R7, 0x4, P1 ;  /* 0x000000050d077211 */ /* 0x000fe200008f2407 */
[----:B0-----:R-:W-:Y:S01]  /*06a0*/  IMAD.IADD R13, R12, 0x1, R13 ;  /* 0x000000010c0d7824 */ /* 0x001fe200078e020d */
[--C-:B--2---:R-:W-:Y:S01]  /*06b0*/  SHF.R.U64 R10, R8, 0x10, R9.reuse ;  /* 0x00000010080a7819 */ /* 0x104fe20000001209 */
[----:B------:R-:W-:Y:S01]  /*06c0*/  HADD2.F32 R14, -RZ, R8.H0_H0 ;  /* 0x20000008ff0e7230 */ /* 0x000fe20000004100 */
[----:B------:R-:W-:Y:S01]  /*06d0*/  SHF.R.U32.HI R11, RZ, 0x10, R9 ;  /* 0x00000010ff0b7819 */ /* 0x000fe20000011609 */
[----:B------:R-:W-:Y:S02]  /*06e0*/  HADD2.F32 R16, -RZ, R9.H0_H0 ;  /* 0x20000009ff107230 */ /* 0x000fe40000004100 */
[----:B------:R-:W-:Y:S02]  /*06f0*/  HADD2.F32 R15, -RZ, R10.H0_H0 ;  /* 0x2000000aff0f7230 */ /* 0x000fe40000004100 */
[----:B------:R-:W-:Y:S01]  /*0700*/  FMUL.FTZ R8, R14, UR4 ;  /* 0x000000040e087c20 */ /* 0x000fe20008410000 */
[----:B------:R-:W-:-:S02]  /*0710*/  HADD2.F32 R17, -RZ, R11.H0_H0 ;  /* 0x2000000bff117230 */ /* 0x000fc40000004100 */
[----:B------:R-:W-:Y:S01]  /*0720*/  FMUL.FTZ R10, R16, UR4 ;  /* 0x00000004100a7c20 */ /* 0x000fe20008410000 */
[----:B------:R-:W-:Y:S01]  /*0730*/  FSETP.LT.AND P0, PT, |R14|, +INF , P0 ;  /* 0x7f8000000e00780b */ /* 0x000fe20000701200 */
[----:B------:R-:W-:Y:S01]  /*0740*/  FMUL.FTZ R9, R15, UR4 ;  /* 0x000000040f097c20 */ /* 0x000fe20008410000 */
[----:B------:R-:W-:Y:S02]  /*0750*/  FMUL.FTZ R11, R17, UR4 ;  /* 0x00000004110b7c20 */ /* 0x000fe40008410000 */
[----:B------:R-:W-:Y:S01]  /*0760*/  FSETP.LT.AND P0, PT, |R15|, +INF , P0 ;  /* 0x7f8000000f00780b */ /* 0x000fe20000701200 */
[----:B------:R-:W-:Y:S02]  /*0770*/  IMAD.SHL.U32 R15, R13, 0x4, RZ ;  /* 0x000000040d0f7824 */ /* 0x000fe400078e00ff */
[----:B------:R1:W-:Y:S01]  /*0780*/  STG.E.128 desc[UR6][R6.64], R8 ;  /* 0x0000000806007986 */ /* 0x0003e2000c101d06 */
[----:B------:R-:W-:Y:S02]  /*0790*/  FSETP.LT.AND P0, PT, |R16|, +INF , P0 ;  /* 0x7f8000001000780b */ /* 0x000fe40000701200 */
[----:B------:R-:W-:-:S02]  /*07a0*/  ISETP.GE.AND P1, PT, R15, UR5, PT ;  /* 0x000000050f007c0c */ /* 0x000fc4000bf26270 */
[----:B------:R-:W-:Y:S02]  /*07b0*/  ISETP.LT.AND P2, PT, R15, R0, PT ;  /* 0x000000000f00720c */ /* 0x000fe40003f41270 */
[----:B------:R-:W-:-:S04]  /*07c0*/  FSETP.LT.AND P0, PT, |R17|, +INF , P0 ;  /* 0x7f8000001100780b */ /* 0x000fc80000701200 */
[----:B------:R-:W-:-:S07]  /*07d0*/  SEL R14, RZ, 0x1, !P0 ;  /* 0x00000001ff0e7807 */ /* 0x000fce0004000000 */
[----:B-1----:R-:W-:Y:S05]  /*07e0*/  @!P1 BRA P2, `(.L_x_40) ;  /* 0xfffffffc00949947 */ /* 0x002fea000103ffff */
.L_x_39:
[----:B------:R-:W-:Y:S05]  /*07f0*/  BSYNC B0 ;  /* 0x0000000000007941 */ /* 0x000fea0003800000 */
.L_x_37:
[----:B------:R-:W-:-:S04]  /*0800*/  PRMT R0, R14, 0x9910, RZ ;  /* 0x000099100e007816 */ /* 0x000fc800000000ff */
[----:B------:R-:W-:-:S13]  /*0810*/  ISETP.NE.AND P0, PT, R0, RZ, PT ;  /* 0x000000ff0000720c */ /* 0x000fda0003f05270 */
[----:B------:R-:W-:Y:S05]  /*0820*/  @P0 EXIT ;  /* 0x000000000000094d */ /* 0x000fea0003800000 */
[----:B------:R-:W0:Y:S01]  /*0830*/  LDC.64 R2, c[0x0][0x218] ;  /* 0x00008600ff027b82 */ /* 0x000e220000000a00 */
[----:B------:R-:W-:-:S05]  /*0840*/  IMAD.MOV.U32 R5, RZ, RZ, 0x1 ;  /* 0x00000001ff057424 */ /* 0x000fca00078e00ff */
[----:B0-----:R-:W-:Y:S01]  /*0850*/  STG.E.STRONG.SYS desc[UR6][R2.64], R5 ;  /* 0x0000000502007986 */ /* 0x001fe2000c115906 */
[----:B------:R-:W-:Y:S05]  /*0860*/  EXIT ;  /* 0x000000000000794d */ /* 0x000fea0003800000 */
.L_x_41:
        /* <DEDUP_REMOVED lines=9> */
.L_x_68:


//--------------------- .text._Z25multi_tensor_apply_kernelI18TensorListMetadataILi2EE12ScaleFunctorIfN3c108BFloat16EEJfEEvlPViT_T0_DpT1_ --------------------------
	.section	.text._Z25multi_tensor_apply_kernelI18TensorListMetadataILi2EE12ScaleFunctorIfN3c108BFloat16EEJfEEvlPViT_T0_DpT1_,"ax",@progbits
	.align	128
        .global         _Z25multi_tensor_apply_kernelI18TensorListMetadataILi2EE12ScaleFunctorIfN3c108BFloat16EEJfEEvlPViT_T0_DpT1_
        .type           _Z25multi_tensor_apply_kernelI18TensorListMetadataILi2EE12ScaleFunctorIfN3c108BFloat16EEJfEEvlPViT_T0_DpT1_,@function
        .size           _Z25multi_tensor_apply_kernelI18TensorListMetadataILi2EE12ScaleFunctorIfN3c108BFloat16EEJfEEvlPViT_T0_DpT1_,(.L_x_69 - _Z25multi_tensor_apply_kernelI18TensorListMetadataILi2EE12ScaleFunctorIfN3c108BFloat16EEJfEEvlPViT_T0_DpT1_)
        .other          _Z25multi_tensor_apply_kernelI18TensorListMetadataILi2EE12ScaleFunctorIfN3c108BFloat16EEJfEEvlPViT_T0_DpT1_,@"STO_CUDA_ENTRY STV_DEFAULT"
_Z25multi_tensor_apply_kernelI18TensorListMetadataILi2EE12ScaleFunctorIfN3c108BFloat16EEJfEEvlPViT_T0_DpT1_:
.text._Z25multi_tensor_apply_kernelI18TensorListMetadataILi2EE12ScaleFunctorIfN3c108BFloat16EEJfEEvlPViT_T0_DpT1_:
        /* <DEDUP_REMOVED lines=24> */
.L_x_42:
        /* <DEDUP_REMOVED lines=10> */
.L_x_45:
[----:B0-----:R-:W-:Y:S01]  /*0220*/  VIADD R25, R20, UR4 ;  /* 0x0000000414197c36 */ /* 0x001fe20008000000 */
[----:B------:R-:W-:Y:S01]  /*0230*/  CS2R R16, SRZ ;  /* 0x0000000000107805 */ /* 0x000fe2000001ff00 */
[----:B------:R-:W-:Y:S02]  /*0240*/  IMAD.MOV.U32 R22, RZ, RZ, RZ ;  /* 0x000000ffff167224 */ /* 0x000fe400078e00ff */
[C---:B------:R-:W-:Y:S01]  /*0250*/  VIADD R23, R25.reuse, UR5 ;  /* 0x0000000519177c36 */ /* 0x040fe20008000000 */
[----:B-1----:R-:W-:Y:S01]  /*0260*/  ISETP.GE.AND P0, PT, R25, R14, PT ;  /* 0x0000000e1900720c */ /* 0x002fe20003f06270 */
[----:B------:R-:W-:Y:S02]  /*0270*/  IMAD.MOV.U32 R15, RZ, RZ, RZ ;  /* 0x000000ffff0f7224 */ /* 0x000fe400078e00ff */
[----:B------:R-:W-:Y:S01]  /*0280*/  VIADD R21, R23, UR5 ;  /* 0x0000000517157c36 */ /* 0x000fe20008000000 */
[----:B------:R-:W-:Y:S02]  /*0290*/  ISETP.LT.AND P0, PT, R25, R0, !P0 ;  /* 0x000000001900720c */ /* 0x000fe40004701270 */
[-C--:B------:R-:W-:Y:S01]  /*02a0*/  ISETP.GE.AND P1, PT, R23, R14.reuse, PT ;  /* 0x0000000e1700720c */ /* 0x080fe20003f26270 */
[C---:B------:R-:W-:Y:S01]  /*02b0*/  VIADD R19, R21.reuse, UR5 ;  /* 0x0000000515137c36 */ /* 0x040fe20008000000 */
[----:B------:R-:W-:-:S02]  /*02c0*/  ISETP.GE.AND P2, PT, R21, R14, PT ;  /* 0x0000000e1500720c */ /* 0x000fc40003f46270 */
[----:B------:R-:W-:Y:S02]  /*02d0*/  ISETP.LT.AND P1, PT, R23, R0, !P1 ;  /* 0x000000001700720c */ /* 0x000fe40004f21270 */
[----:B------:R-:W-:Y:S02]  /*02e0*/  ISETP.GE.AND P3, PT, R19, R14, PT ;  /* 0x0000000e1300720c */ /* 0x000fe40003f66270 */
[-C--:B------:R-:W-:Y:S02]  /*02f0*/  ISETP.LT.AND P2, PT, R21, R0.reuse, !P2 ;  /* 0x000000001500720c */ /* 0x080fe40005741270 */
[----:B------:R-:W-:Y:S01]  /*0300*/  ISETP.LT.AND P3, PT, R19, R0, !P3 ;  /* 0x000000001300720c */ /* 0x000fe20005f61270 */
[----:B------:R-:W-:-:S05]  /*0310*/  @P0 IMAD.WIDE R6, R25, 0x4, R2 ;  /* 0x0000000419060825 */ /* 0x000fca00078e0202 */
[----:B------:R-:W2:Y:S01]  /*0320*/  @P0 LDG.E R22, desc[UR6][R6.64] ;  /* 0x0000000606160981 */ /* 0x000ea2000c1e1900 */
[----:B------:R-:W-:-:S04]  /*0330*/  @P1 IMAD.WIDE R8, R23, 0x4, R2 ;  /* 0x0000000417081825 */ /* 0x000fc800078e0202 */
[--C-:B------:R-:W-:Y:S01]  /*0340*/  @P2 IMAD.WIDE R10, R21, 0x4, R2.reuse ;  /* 0x00000004150a2825 */ /* 0x100fe200078e0202 */
[----:B------:R0:W3:Y:S03]  /*0350*/  @P1 LDG.E R17, desc[UR6][R8.64] ;  /* 0x0000000608111981 */ /* 0x0000e6000c1e1900 */
[----:B------:R-:W-:Y:S01]  /*0360*/  @P3 IMAD.WIDE R12, R19, 0x4, R2 ;  /* 0x00000004130c3825 */ /* 0x000fe200078e0202 */
[----:B------:R-:W4:Y:S04]  /*0370*/  @P2 LDG.E R16, desc[UR6][R10.64] ;  /* 0x000000060a102981 */ /* 0x000f28000c1e1900 */
[----:B------:R1:W5:Y:S01]  /*0380*/  @P3 LDG.E R15, desc[UR6][R12.64] ;  /* 0x000000060c0f3981 */ /* 0x000362000c1e1900 */
[----:B------:R-:W-:Y:S01]  /*0390*/  LOP3.LUT P4, RZ, R18, 0xff, RZ, 0xc0, !PT ;  /* 0x000000ff12ff7812 */ /* 0x000fe2000788c0ff */
[----:B0-----:R-:W-:-:S04]  /*03a0*/  @P0 IMAD.WIDE R8, R25, 0x2, R4 ;  /* 0x0000000219080825 */ /* 0x001fc800078e0204 */
[----:B------:R-:W-:-:S04]  /*03b0*/  @P1 IMAD.WIDE R6, R23, 0x2, R4 ;  /* 0x0000000217061825 */ /* 0x000fc800078e0204 */
[----:B-1----:R-:W-:-:S04]  /*03c0*/  @P3 IMAD.WIDE R12, R19, 0x2, R4 ;  /* 0x00000002130c3825 */ /* 0x002fc800078e0204 */
[----:B------:R-:W-:Y:S01]  /*03d0*/  @P2 IMAD.WIDE R10, R21, 0x2, R4 ;  /* 0x00000002150a2825 */ /* 0x000fe200078e0204 */
[----:B------:R-:W-:-:S03]  /*03e0*/  ULEA UR4, UR5, UR4, 0x2 ;  /* 0x0000000405047291 */ /* 0x000fc6000f8e103f */
[----:B--2---:R-:W-:-:S05]  /*03f0*/  FMUL.FTZ R24, R22, UR8 ;  /* 0x0000000816187c20 */ /* 0x004fca0008410000 */
[----:B------:R-:W-:Y:S01]  /*0400*/  F2FP.BF16.F32.PACK_AB R18, RZ, R24 ;  /* 0x00000018ff12723e */ /* 0x000fe200000010ff */
[----:B---3--:R-:W-:Y:S01]  /*0410*/  FMUL.FTZ R26, R17, UR8 ;  /* 0x00000008111a7c20 */ /* 0x008fe20008410000 */
[----:B----4-:R-:W-:Y:S02]  /*0420*/  FMUL.FTZ R27, R16, UR8 ;  /* 0x00000008101b7c20 */ /* 0x010fe40008410000 */
[----:B------:R-:W-:Y:S01]  /*0430*/  PRMT R19, R18, 0x7610, R19 ;  /* 0x0000761012137816 */ /* 0x000fe20000000013 */
[----:B-----5:R-:W-:Y:S01]  /*0440*/  FMUL.FTZ R28, R15, UR8 ;  /* 0x000000080f1c7c20 */ /* 0x020fe20008410000 */
[----:B------:R-:W-:Y:S02]  /*0450*/  F2FP.BF16.F32.PACK_AB R24, RZ, R26 ;  /* 0x0000001aff18723e */ /* 0x000fe400000010ff */
[----:B------:R-:W-:Y:S02]  /*0460*/  F2FP.BF16.F32.PACK_AB R26, RZ, R27 ;  /* 0x0000001bff1a723e */ /* 0x000fe400000010ff */
[----:B------:R-:W-:Y:S01]  /*0470*/  F2FP.BF16.F32.PACK_AB R27, RZ, R28 ;  /* 0x0000001cff1b723e */ /* 0x000fe200000010ff */
[----:B------:R2:W-:Y:S04]  /*0480*/  @P0 STG.E.U16 desc[UR6][R8.64], R19 ;  /* 0x0000001308000986 */ /* 0x0005e8000c101506 */
[----:B------:R2:W-:Y:S04]  /*0490*/  @P1 STG.E.U16 desc[UR6][R6.64], R24 ;  /* 0x0000001806001986 */ /* 0x0005e8000c101506 */
[----:B------:R2:W-:Y:S04]  /*04a0*/  @P2 STG.E.U16 desc[UR6][R10.64], R26 ;  /* 0x0000001a0a002986 */ /* 0x0005e8000c101506 */
[----:B------:R2:W-:Y:S01]  /*04b0*/  @P3 STG.E.U16 desc[UR6][R12.64], R27 ;  /* 0x0000001b0c003986 */ /* 0x0005e2000c101506 */
[----:B------:R-:W-:-:S02]  /*04c0*/  FSETP.LT.AND P4, PT, |R22|, +INF , P4 ;  /* 0x7f8000001600780b */ /* 0x000fc40002781200 */
[----:B------:R-:W-:Y:S02]  /*04d0*/  ISETP.LE.AND P1, PT, R14, UR4, PT ;  /* 0x000000040e007c0c */ /* 0x000fe4000bf23270 */
[----:B------:R-:W-:Y:S02]  /*04e0*/  ISETP.GT.AND P2, PT, R0, UR4, PT ;  /* 0x0000000400007c0c */ /* 0x000fe4000bf44270 */
[----:B------:R-:W-:-:S04]  /*04f0*/  FSETP.LT.AND P0, PT, |R17|, +INF , P4 ;  /* 0x7f8000001100780b */ /* 0x000fc80002701200 */
[----:B------:R-:W-:-:S04]  /*0500*/  FSETP.LT.AND P0, PT, |R16|, +INF , P0 ;  /* 0x7f8000001000780b */ /* 0x000fc80000701200 */
[----:B------:R-:W-:-:S04]  /*0510*/  FSETP.LT.AND P0, PT, |R15|, +INF , P0 ;  /* 0x7f8000000f00780b */ /* 0x000fc80000701200 */
[----:B------:R-:W-:Y:S01]  /*0520*/  SEL R18, RZ, 0x1, !P0 ;  /* 0x00000001ff127807 */ /* 0x000fe20004000000 */
[----:B--2---:R-:W-:Y:S08]  /*0530*/  @!P1 BRA P2, `(.L_x_45) ;  /* 0xfffffffc00389947 */ /* 0x004ff0000103ffff */
[----:B------:R-:W-:Y:S05]  /*0540*/  BRA `(.L_x_44) ;  /* 0x0000000000a87947 */ /* 0x000fea0003800000 */
.L_x_43:
        /* <DEDUP_REMOVED lines=12> */
.L_x_47:
[----:B------:R-:W-:-:S06]  /*0610*/  IMAD.WIDE R8, R7, 0x10, R2 ;  /* 0x0000001007087825 */ /* 0x000fcc00078e0202 */
[----:B------:R-:W2:Y:S01]  /*0620*/  LDG.E.128 R8, desc[UR6][R8.64] ;  /* 0x0000000608087981 */ /* 0x000ea2000c1e1d00 */
[----:B------:R-:W-:Y:S02]  /*0630*/  SHF.R.S32.HI R21, RZ, 0x1f, R7 ;  /* 0x0000001fff157819 */ /* 0x000fe40000011407 */
[----:B------:R-:W-:Y:S02]  /*0640*/  LEA R12, P1, R7, R4, 0x3 ;  /* 0x00000004070c7211 */ /* 0x000fe400078218ff */
[----:B------:R-:W-:Y:S01]  /*0650*/  LOP3.LUT P0, RZ, R18, 0xff, RZ, 0xc0, !PT ;  /* 0x000000ff12ff7812 */ /* 0x000fe2000780c0ff */
[----:B--2---:R-:W-:Y:S01]  /*0660*/  FMUL.FTZ R17, R9, UR4 ;  /* 0x0000000409117c20 */ /* 0x004fe20008410000 */
[----:B------:R-:W-:Y:S01]  /*0670*/  FMUL.FTZ R20, R11, UR4 ;  /* 0x000000040b147c20 */ /* 0x000fe20008410000 */
[----:B------:R-:W-:Y:S01]  /*0680*/  FMUL.FTZ R19, R10, UR4 ;  /* 0x000000040a137c20 */ /* 0x000fe20008410000 */
[C---:B------:R-:W-:Y:S01]  /*0690*/  FMUL.FTZ R16, R8.reuse, UR4 ;  /* 0x0000000408107c20 */ /* 0x040fe20008410000 */
[----:B------:R-:W1:Y:S01]  /*06a0*/  F2F.BF16.F32 R14, R17 ;  /* 0x00000011000e7304 */ /* 0x000e620000202000 */
[----:B------:R-:W-:-:S04]  /*06b0*/  FSETP.LT.AND P0, PT, |R8|, +INF , P0 ;  /* 0x7f8000000800780b */ /* 0x000fc80000701200 */
[----:B------:R-:W-:-:S03]  /*06c0*/  FSETP.LT.AND P0, PT, |R9|, +INF , P0 ;  /* 0x7f8000000900780b */ /* 0x000fc60000701200 */
[----:B------:R-:W2:Y:S01]  /*06d0*/  F2F.BF16.F32 R13, R20 ;  /* 0x00000014000d7304 */ /* 0x000ea20000202000 */
[----:B------:R-:W-:-:S04]  /*06e0*/  FSETP.LT.AND P0, PT, |R10|, +INF , P0 ;  /* 0x7f8000000a00780b */ /* 0x000fc80000701200 */
[----:B------:R-:W-:Y:S01]  /*06f0*/  FSETP.LT.AND P0, PT, |R11|, +INF , P0 ;  /* 0x7f8000000b00780b */ /* 0x000fe20000701200 */
[----:B-1----:R-:W-:Y:S02]  /*0700*/  IMAD.WIDE.U32 R14, R14, 0x10000, RZ ;  /* 0x000100000e0e7825 */ /* 0x002fe400078e00ff */
[----:B------:R-:W1:Y:S01]  /*0710*/  F2F.BF16.F32 R19, R19 ;  /* 0x0000001300137304 */ /* 0x000e620000202000 */
[----:B------:R-:W-:Y:S01]  /*0720*/  SEL R18, RZ, 0x1, !P0 ;  /* 0x00000001ff127807 */ /* 0x000fe20004000000 */
[----:B--2---:R-:W-:-:S06]  /*0730*/  IMAD.U32 R13, R13, 0x10000, RZ ;  /* 0x000100000d0d7824 */ /* 0x004fcc00078e00ff */
[----:B------:R-:W2:Y:S01]  /*0740*/  F2F.BF16.F32 R23, R16 ;  /* 0x0000001000177304 */ /* 0x000ea20000202000 */
[----:B-1----:R-:W-:Y:S02]  /*0750*/  LOP3.LUT R15, R15, R13, R19, 0xfe, !PT ;  /* 0x0000000d0f0f7212 */ /* 0x002fe400078efe13 */
[----:B------:R-:W-:Y:S01]  /*0760*/  LEA.HI.X R13, R7, R5, R21, 0x3, P1 ;  /* 0x00000005070d7211 */ /* 0x000fe200008f1c15 */
[----:B0-----:R-:W-:-:S04]  /*0770*/  IMAD.IADD R7, R6, 0x1, R7 ;  /* 0x0000000106077824 */ /* 0x001fc800078e0207 */
[----:B------:R-:W-:Y:S01]  /*0780*/  IMAD.SHL.U32 R9, R7, 0x4, RZ ;  /* 0x0000000407097824 */ /* 0x000fe200078e00ff */
[----:B--2---:R-:W-:-:S04]  /*0790*/  LOP3.LUT R14, R14, R23, RZ, 0xfc, !PT ;  /* 0x000000170e0e7212 */ /* 0x004fc800078efcff */
[C---:B------:R-:W-:Y:S01]  /*07a0*/  ISETP.GE.AND P1, PT, R9.reuse, UR5, PT ;  /* 0x0000000509007c0c */ /* 0x040fe2000bf26270 */
[----:B------:R1:W-:Y:S01]  /*07b0*/  STG.E.64 desc[UR6][R12.64], R14 ;  /* 0x0000000e0c007986 */ /* 0x0003e2000c101b06 */
[----:B------:R-:W-:-:S13]  /*07c0*/  ISETP.LT.AND P2, PT, R9, R0, PT ;  /* 0x000000000900720c */ /* 0x000fda0003f41270 */
[----:B-1----:R-:W-:Y:S05]  /*07d0*/  @!P1 BRA P2, `(.L_x_47) ;  /* 0xfffffffc008c9947 */ /* 0x002fea000103ffff */
.L_x_46:
[----:B------:R-:W-:Y:S05]  /*07e0*/  BSYNC B0 ;  /* 0x0000000000007941 */ /* 0x000fea0003800000 */
.L_x_44:
[----:B------:R-:W-:-:S04]  /*07f0*/  PRMT R0, R18, 0x9910, RZ ;  /* 0x0000991012007816 */ /* 0x000fc800000000ff */
[----:B------:R-:W-:-:S13]  /*0800*/  ISETP.NE.AND P0, PT, R0, RZ, PT ;  /* 0x000000ff0000720c */ /* 0x000fda0003f05270 */
[----:B------:R-:W-:Y:S05]  /*0810*/  @P0 EXIT ;  /* 0x000000000000094d */ /* 0x000fea0003800000 */
[----:B------:R-:W0:Y:S01]  /*0820*/  LDC.64 R2, c[0x0][0x218] ;  /* 0x00008600ff027b82 */ /* 0x000e220000000a00 */
[----:B------:R-:W-:-:S05]  /*0830*/  IMAD.MOV.U32 R5, RZ, RZ, 0x1 ;  /* 0x00000001ff057424 */ /* 0x000fca00078e00ff */
[----:B0-----:R-:W-:Y:S01]  /*0840*/  STG.E.STRONG.SYS desc[UR6][R2.64], R5 ;  /* 0x0000000502007986 */ /* 0x001fe2000c115906 */
[----:B------:R-:W-:Y:S05]  /*0850*/  EXIT ;  /* 0x000000000000794d */ /* 0x000fea0003800000 */
.L_x_48:
        /* <DEDUP_REMOVED lines=10> */
.L_x_69:


//--------------------- .text._Z25multi_tensor_apply_kernelI18TensorListMetadataILi2EE12ScaleFunctorIfN3c104HalfEEJfEEvlPViT_T0_DpT1_ --------------------------
	.section	.text._Z25multi_tensor_apply_kernelI18TensorListMetadataILi2EE12ScaleFunctorIfN3c104HalfEEJfEEvlPViT_T0_DpT1_,"ax",@progbits
	.align	128
        .global         _Z25multi_tensor_apply_kernelI18TensorListMetadataILi2EE12ScaleFunctorIfN3c104HalfEEJfEEvlPViT_T0_DpT1_
        .type           _Z25multi_tensor_apply_kernelI18TensorListMetadataILi2EE12ScaleFunctorIfN3c104HalfEEJfEEvlPViT_T0_DpT1_,@function
        .size           _Z25multi_tensor_apply_kernelI18TensorListMetadataILi2EE12ScaleFunctorIfN3c104HalfEEJfEEvlPViT_T0_DpT1_,(.L_x_70 - _Z25multi_tensor_apply_kernelI18TensorListMetadataILi2EE12ScaleFunctorIfN3c104HalfEEJfEEvlPViT_T0_DpT1_)
        .other          _Z25multi_tensor_apply_kernelI18TensorListMetadataILi2EE12ScaleFunctorIfN3c104HalfEEJfEEvlPViT_T0_DpT1_,@"STO_CUDA_ENTRY STV_DEFAULT"
_Z25multi_tensor_apply_kernelI18TensorListMetadataILi2EE12ScaleFunctorIfN3c104HalfEEJfEEvlPViT_T0_DpT1_:
.text._Z25multi_tensor_apply_kernelI18TensorListMetadataILi2EE12ScaleFunctorIfN3c104HalfEEJfEEvlPViT_T0_DpT1_:
        /* <DEDUP_REMOVED lines=24> */
.L_x_49:
        /* <DEDUP_REMOVED lines=10> */
.L_x_52:
        /* <DEDUP_REMOVED lines=30> */
[----:B------:R-:W-:Y:S01]  /*0400*/  F2FP.F16.F32.PACK_AB R18, RZ, R24 ;  /* 0x00000018ff12723e */ /* 0x000fe200000000ff */
[----:B---3--:R-:W-:Y:S01]  /*0410*/  FMUL.FTZ R26, R17, UR8 ;  /* 0x00000008111a7c20 */ /* 0x008fe20008410000 */
[----:B----4-:R-:W-:Y:S02]  /*0420*/  FMUL.FTZ R27, R16, UR8 ;  /* 0x00000008101b7c20 */ /* 0x010fe40008410000 */
[----:B------:R-:W-:Y:S01]  /*0430*/  PRMT R19, R18, 0x7610, R19 ;  /* 0x0000761012137816 */ /* 0x000fe20000000013 */
[----:B-----5:R-:W-:Y:S01]  /*0440*/  FMUL.FTZ R28, R15, UR8 ;  /* 0x000000080f1c7c20 */ /* 0x020fe20008410000 */
[----:B------:R-:W-:Y:S02]  /*0450*/  F2FP.F16.F32.PACK_AB R24, RZ, R26 ;  /* 0x0000001aff18723e */ /* 0x000fe400000000ff */
[----:B------:R-:W-:Y:S02]  /*0460*/  F2FP.F16.F32.PACK_AB R26, RZ, R27 ;  /* 0x0000001bff1a723e */ /* 0x000fe400000000ff */
[----:B------:R-:W-:Y:S01]  /*0470*/  F2FP.F16.F32.PACK_AB R27, RZ, R28 ;  /* 0x0000001cff1b723e */ /* 0x000fe200000000ff */
        /* <DEDUP_REMOVED lines=13> */
.L_x_50:
        /* <DEDUP_REMOVED lines=12> */
.L_x_54:
        /* <DEDUP_REMOVED lines=9> */
[----:B------:R-:W1:Y:S01]  /*06a0*/  F2F.F16.F32 R14, R17 ;  /* 0x00000011000e7304 */ /* 0x000e620000200800 */
[----:B------:R-:W-:-:S04]  /*06b0*/  FSETP.LT.AND P0, PT, |R8|, +INF , P0 ;  /* 0x7f8000000800780b */ /* 0x000fc80000701200 */
[----:B------:R-:W-:-:S03]  /*06c0*/  FSETP.LT.AND P0, PT, |R9|, +INF , P0 ;  /* 0x7f8000000900780b */ /* 0x000fc60000701200 */
[----:B------:R-:W2:Y:S01]  /*06d0*/  F2F.F16.F32 R13, R20 ;  /* 0x00000014000d7304 */ /* 0x000ea20000200800 */
[----:B------:R-:W-:-:S04]  /*06e0*/  FSETP.LT.AND P0, PT, |R10|, +INF , P0 ;  /* 0x7f8000000a00780b */ /* 0x000fc80000701200 */
[----:B------:R-:W-:Y:S01]  /*06f0*/  FSETP.LT.AND P0, PT, |R11|, +INF , P0 ;  /* 0x7f8000000b00780b */ /* 0x000fe20000701200 */
[----:B-1----:R-:W-:Y:S02]  /*0700*/  IMAD.WIDE.U32 R14, R14, 0x10000, RZ ;  /* 0x000100000e0e7825 */ /* 0x002fe400078e00ff */
[----:B------:R-:W1:Y:S01]  /*0710*/  F2F.F16.F32 R19, R19 ;  /* 0x0000001300137304 */ /* 0x000e620000200800 */
[----:B------:R-:W-:Y:S01]  /*0720*/  SEL R18, RZ, 0x1, !P0 ;  /* 0x00000001ff127807 */ /* 0x000fe20004000000 */
[----:B--2---:R-:W-:-:S06]  /*0730*/  IMAD.U32 R13, R13, 0x10000, RZ ;  /* 0x000100000d0d7824 */ /* 0x004fcc00078e00ff */
[----:B------:R-:W2:Y:S01]  /*0740*/  F2F.F16.F32 R23, R16 ;  /* 0x0000001000177304 */ /* 0x000ea20000200800 */
        /* <DEDUP_REMOVED lines=9> */
.L_x_53:
[----:B------:R-:W-:Y:S05]  /*07e0*/  BSYNC B0 ;  /* 0x0000000000007941 */ /* 0x000fea0003800000 */
.L_x_51:
[----:B------:R-:W-:-:S04]  /*07f0*/  PRMT R0, R18, 0x9910, RZ ;  /* 0x0000991012007816 */ /* 0x000fc800000000ff */
[----:B------:R-:W-:-:S13]  /*0800*/  ISETP.NE.AND P0, PT, R0, RZ, PT ;  /* 0x000000ff0000720c */ /* 0x000fda0003f05270 */
[----:B------:R-:W-:Y:S05]  /*0810*/  @P0 EXIT ;  /* 0x000000000000094d */ /* 0x000fea0003800000 */
[----:B------:R-:W0:Y:S01]  /*0820*/  LDC.64 R2, c[0x0][0x218] ;  /* 0x00008600ff027b82 */ /* 0x000e220000000a00 */
[----:B------:R-:W-:-:S05]  /*0830*/  IMAD.MOV.U32 R5, RZ, RZ, 0x1 ;  /* 0x00000001ff057424 */ /* 0x000fca00078e00ff */
[----:B0-----:R-:W-:Y:S01]  /*0840*/  STG.E.STRONG.SYS desc[UR6][R2.64], R5 ;  /* 0x0000000502007986 */ /* 0x001fe2000c115906 */
[----:B------:R-:W-:Y:S05]  /*0850*/  EXIT ;  /* 0x000000000000794d */ /* 0x000fea0003800000 */
.L_x_55:
        /* <DEDUP_REMOVED lines=10> */
.L_x_70:


//--------------------- .text._Z25multi_tensor_apply_kernelI18TensorListMetadataILi2EE12ScaleFunctorIffEJfEEvlPViT_T0_DpT1_ --------------------------
	.section	.text._Z25multi_tensor_apply_kernelI18TensorListMetadataILi2EE12ScaleFunctorIffEJfEEvlPViT_T0_DpT1_,"ax",@progbits
	.align	128
        .global         _Z25multi_tensor_apply_kernelI18TensorListMetadataILi2EE12ScaleFunctorIffEJfEEvlPViT_T0_DpT1_
        .type           _Z25multi_tensor_apply_kernelI18TensorListMetadataILi2EE12ScaleFunctorIffEJfEEvlPViT_T0_DpT1_,@function
        .size           _Z25multi_tensor_apply_kernelI18TensorListMetadataILi2EE12ScaleFunctorIffEJfEEvlPViT_T0_DpT1_,(.L_x_71 - _Z25multi_tensor_apply_kernelI18TensorListMetadataILi2EE12ScaleFunctorIffEJfEEvlPViT_T0_DpT1_)
        .other          _Z25multi_tensor_apply_kernelI18TensorListMetadataILi2EE12ScaleFunctorIffEJfEEvlPViT_T0_DpT1_,@"STO_CUDA_ENTRY STV_DEFAULT"
_Z25multi_tensor_apply_kernelI18TensorListMetadataILi2EE12ScaleFunctorIffEJfEEvlPViT_T0_DpT1_:
.text._Z25multi_tensor_apply_kernelI18TensorListMetadataILi2EE12ScaleFunctorIffEJfEEvlPViT_T0_DpT1_:
        /* <DEDUP_REMOVED lines=25> */
.L_x_56:
        /* <DEDUP_REMOVED lines=9> */
.L_x_59:
[----:B0-----:R-:W-:Y:S01]  /*0220*/  VIADD R21, R24, UR4 ;  /* 0x0000000418157c36 */ /* 0x001fe20008000000 */
[----:B------:R-:W-:Y:S01]  /*0230*/  CS2R R16, SRZ ;  /* 0x0000000000107805 */ /* 0x000fe2000001ff00 */
[----:B------:R-:W-:Y:S02]  /*0240*/  IMAD.MOV.U32 R15, RZ, RZ, RZ ;  /* 0x000000ffff0f7224 */ /* 0x000fe400078e00ff */
[----:B------:R-:W-:Y:S01]  /*0250*/  IMAD.MOV.U32 R18, RZ, RZ, RZ ;  /* 0x000000ffff127224 */ /* 0x000fe200078e00ff */
[C---:B------:R-:W-:Y:S02]  /*0260*/  IADD3 R23, R21.reuse, UR5, RZ ;  /* 0x0000000515177c10 */ /* 0x040fe4000fffe0ff */
[-C--:B-1----:R-:W-:Y:S02]  /*0270*/  ISETP.GE.AND P2, PT, R21, R14.reuse, PT ;  /* 0x0000000e1500720c */ /* 0x082fe40003f46270 */
[C---:B------:R-:W-:Y:S01]  /*0280*/  ISETP.GE.AND P1, PT, R23.reuse, R14, PT ;  /* 0x0000000e1700720c */ /* 0x040fe20003f26270 */
[----:B------:R-:W-:Y:S01]  /*0290*/  VIADD R25, R23, UR5 ;  /* 0x0000000517197c36 */ /* 0x000fe20008000000 */
[----:B------:R-:W-:-:S02]  /*02a0*/  ISETP.LT.AND P2, PT, R21, R0, !P2 ;  /* 0x000000001500720c */ /* 0x000fc40005741270 */
[----:B------:R-:W-:Y:S01]  /*02b0*/  ISETP.LT.AND P1, PT, R23, R0, !P1 ;  /* 0x000000001700720c */ /* 0x000fe20004f21270 */
[C---:B------:R-:W-:Y:S01]  /*02c0*/  VIADD R19, R25.reuse, UR5 ;  /* 0x0000000519137c36 */ /* 0x040fe20008000000 */
[----:B------:R-:W-:-:S04]  /*02d0*/  ISETP.GE.AND P0, PT, R25, R14, PT ;  /* 0x0000000e1900720c */ /* 0x000fc80003f06270 */
[----:B------:R-:W-:Y:S02]  /*02e0*/  ISETP.GE.AND P3, PT, R19, R14, PT ;  /* 0x0000000e1300720c */ /* 0x000fe40003f66270 */
[-C--:B------:R-:W-:Y:S02]  /*02f0*/  ISETP.LT.AND P0, PT, R25, R0.reuse, !P0 ;  /* 0x000000001900720c */ /* 0x080fe40004701270 */
[----:B------:R-:W-:Y:S01]  /*0300*/  ISETP.LT.AND P3, PT, R19, R0, !P3 ;  /* 0x000000001300720c */ /* 0x000fe20005f61270 */
[--C-:B------:R-:W-:Y:S01]  /*0310*/  @P2 IMAD.WIDE R6, R21, 0x4, R2.reuse ;  /* 0x0000000415062825 */ /* 0x100fe200078e0202 */
[----:B------:R-:W0:Y:S03]  /*0320*/  @P2 LDC R28, c[0x0][0xe6c] ;  /* 0x00039b00ff1c2b82 */ /* 0x000e260000000800 */
[--C-:B------:R-:W-:Y:S01]  /*0330*/  @P1 IMAD.WIDE R8, R23, 0x4, R2.reuse ;  /* 0x0000000417081825 */ /* 0x100fe200078e0202 */
[----:B------:R1:W0:Y:S04]  /*0340*/  @P2 LDG.E R15, desc[UR6][R6.64] ;  /* 0x00000006060f2981 */ /* 0x000228000c1e1900 */
[----:B------:R2:W3:Y:S01]  /*0350*/  @P1 LDG.E R16, desc[UR6][R8.64] ;  /* 0x0000000608101981 */ /* 0x0004e2000c1e1900 */
[--C-:B------:R-:W-:Y:S01]  /*0360*/  @P0 IMAD.WIDE R10, R25, 0x4, R2.reuse ;  /* 0x00000004190a0825 */ /* 0x100fe200078e0202 */
[----:B------:R-:W3:Y:S03]  /*0370*/  @P1 LDC R29, c[0x0][0xe6c] ;  /* 0x00039b00ff1d1b82 */ /* 0x000ee60000000800 */
[----:B------:R-:W-:Y:S01]  /*0380*/  @P3 IMAD.WIDE R12, R19, 0x4, R2 ;  /* 0x00000004130c3825 */ /* 0x000fe200078e0202 */
[----:B------:R3:W4:Y:S04]  /*0390*/  @P0 LDG.E R17, desc[UR6][R10.64] ;  /* 0x000000060a110981 */ /* 0x000728000c1e1900 */
[----:B------:R4:W5:Y:S01]  /*03a0*/  @P3 LDG.E R18, desc[UR6][R12.64] ;  /* 0x000000060c123981 */ /* 0x000962000c1e1900 */
[----:B------:R-:W4:Y:S08]  /*03b0*/  @P0 LDC R26, c[0x0][0xe6c] ;  /* 0x00039b00ff1a0b82 */ /* 0x000f300000000800 */
[----:B------:R-:W5:Y:S01]  /*03c0*/  @P3 LDC R27, c[0x0][0xe6c] ;  /* 0x00039b00ff1b3b82 */ /* 0x000f620000000800 */
[----:B------:R-:W-:Y:S01]  /*03d0*/  LOP3.LUT P4, RZ, R20, 0xff, RZ, 0xc0, !PT ;  /* 0x000000ff14ff7812 */ /* 0x000fe2000788c0ff */
[----:B-1----:R-:W-:-:S04]  /*03e0*/  @P0 IMAD.WIDE R6, R25, 0x4, R4 ;  /* 0x0000000419060825 */ /* 0x002fc800078e0204 */
[----:B------:R-:W-:-:S04]  /*03f0*/  @P2 IMAD.WIDE R20, R21, 0x4, R4 ;  /* 0x0000000415142825 */ /* 0x000fc800078e0204 */
[----:B------:R-:W-:-:S04]  /*0400*/  @P1 IMAD.WIDE R22, R23, 0x4, R4 ;  /* 0x0000000417161825 */ /* 0x000fc800078e0204 */
[----:B--2---:R-:W-:Y:S01]  /*0410*/  @P3 IMAD.WIDE R8, R19, 0x4, R4 ;  /* 0x0000000413083825 */ /* 0x004fe200078e0204 */
[----:B------:R-:W-:-:S03]  /*0420*/  ULEA UR4, UR5, UR4, 0x2 ;  /* 0x0000000405047291 */ /* 0x000fc6000f8e103f */
[----:B0-----:R-:W-:Y:S01]  /*0430*/  @P2 FMUL.FTZ R25, R15, R28 ;  /* 0x0000001c0f192220 */ /* 0x001fe20000410000 */
[----:B---3--:R-:W-:-:S04]  /*0440*/  @P1 FMUL.FTZ R11, R16, R29 ;  /* 0x0000001d100b1220 */ /* 0x008fc80000410000 */
[----:B------:R0:W-:Y:S01]  /*0450*/  @P2 STG.E desc[UR6][R20.64], R25 ;  /* 0x0000001914002986 */ /* 0x0001e2000c101906 */
[----:B----4-:R-:W-:-:S03]  /*0460*/  @P0 FMUL.FTZ R13, R17, R26 ;  /* 0x0000001a110d0220 */ /* 0x010fc60000410000 */
[----:B------:R2:W-:Y:S01]  /*0470*/  @P1 STG.E desc[UR6][R22.64], R11 ;  /* 0x0000000b16001986 */ /* 0x0005e2000c101906 */
[----:B-----5:R-:W-:-:S03]  /*0480*/  @P3 FMUL.FTZ R27, R18, R27 ;  /* 0x0000001b121b3220 */ /* 0x020fc60000410000 */
[----:B------:R2:W-:Y:S01]  /*0490*/  @P0 STG.E desc[UR6][R6.64], R13 ;  /* 0x0000000d06000986 */ /* 0x0005e2000c101906 */
[----:B------:R-:W-:-:S03]  /*04a0*/  FSETP.LT.AND P4, PT, |R15|, +INF , P4 ;  /* 0x7f8000000f00780b */ /* 0x000fc60002781200 */
        /* <DEDUP_REMOVED lines=10> */
.L_x_57:
[----:B------:R-:W0:Y:S01]  /*0550*/  S2R R17, SR_TID.X ;  /* 0x0000000000117919 */ /* 0x000e220000002100 */
[----:B------:R-:W-:Y:S01]  /*0560*/  ULDC UR5, c[0x0][0x210] ;  /* 0x0000840000057ab9 */ /* 0x000fe20000000800 */
[----:B------:R-:W-:Y:S01]  /*0570*/  ULDC UR4, c[0x0][0xe6c] ;  /* 0x00039b0000047ab9 */ /* 0x000fe20000000800 */
[----:B------:R-:W-:Y:S01]  /*0580*/  BSSY B0, `(.L_x_58) ;  /* 0x000001d000007945 */ /* 0x000fe20003800000 */
[----:B------:R-:W-:Y:S01]  /*0590*/  HFMA2.MMA R20, -RZ, RZ, 0, 5.9604644775390625e-08 ;  /* 0x00000001ff147435 */ /* 0x000fe200000001ff */
[----:B0-----:R-:W-:-:S05]  /*05a0*/  IMAD.SHL.U32 R7, R17, 0x4, RZ ;  /* 0x0000000411077824 */ /* 0x001fca00078e00ff */
[----:B------:R-:W-:-:S04]  /*05b0*/  ISETP.GE.AND P0, PT, R7, R15, PT ;  /* 0x0000000f0700720c */ /* 0x000fc80003f06270 */
[----:B------:R-:W-:-:S13]  /*05c0*/  ISETP.GE.OR P0, PT, R7, R0, P0 ;  /* 0x000000000700720c */ /* 0x000fda0000706670 */
[----:B------:R-:W-:Y:S05]  /*05d0*/  @P0 BRA `(.L_x_60) ;  /* 0x00000000005c0947 */ /* 0x000fea0003800000 */
[----:B------:R-:W0:Y:S01]  /*05e0*/  LDC R16, c[0x0][RZ] ;  /* 0x00000000ff107b82 */ /* 0x000e220000000800 */
[----:B------:R-:W-:-:S07]  /*05f0*/  IMAD.MOV.U32 R20, RZ, RZ, 0x1 ;  /* 0x00000001ff147424 */ /* 0x000fce00078e00ff */
.L_x_61:
[----:B------:R-:W-:-:S06]  /*0600*/  IMAD.WIDE R8, R17, 0x10, R2 ;  /* 0x0000001011087825 */ /* 0x000fcc00078e0202 */
[----:B------:R-:W2:Y:S01]  /*0610*/  LDG.E.128 R8, desc[UR6][R8.64] ;  /* 0x0000000608087981 */ /* 0x000ea2000c1e1d00 */
[----:B------:R-:W-:Y:S02]  /*0620*/  SHF.R.S32.HI R7, RZ, 0x1f, R17 ;  /* 0x0000001fff077819 */ /* 0x000fe40000011411 */
[C---:B------:R-:W-:Y:S02]  /*0630*/  LEA R6, P1, R17.reuse, R4, 0x4 ;  /* 0x0000000411067211 */ /* 0x040fe400078220ff */
[----:B------:R-:W-:Y:S02]  /*0640*/  LOP3.LUT P0, RZ, R20, 0xff, RZ, 0xc0, !PT ;  /* 0x000000ff14ff7812 */ /* 0x000fe4000780c0ff */
[----:B------:R-:W-:Y:S01]  /*0650*/  LEA.HI.X R7, R17, R5, R7, 0x4, P1 ;  /* 0x0000000511077211 */ /* 0x000fe200008f2407 */
[----:B0-----:R-:W-:Y:S02]  /*0660*/  IMAD.IADD R17, R16, 0x1, R17 ;  /* 0x0000000110117824 */ /* 0x001fe400078e0211 */
[----:B--2---:R-:W-:Y:S01]  /*0670*/  FMUL.FTZ R13, R9, UR4 ;  /* 0x00000004090d7c20 */ /* 0x004fe20008410000 */
[----:B------:R-:W-:Y:S01]  /*0680*/  FMUL.FTZ R12, R8, UR4 ;  /* 0x00000004080c7c20 */ /* 0x000fe20008410000 */
[----:B------:R-:W-:Y:S01]  /*0690*/  FMUL.FTZ R15, R11, UR4 ;  /* 0x000000040b0f7c20 */ /* 0x000fe20008410000 */
[----:B------:R-:W-:Y:S01]  /*06a0*/  FMUL.FTZ R14, R10, UR4 ;  /* 0x000000040a0e7c20 */ /* 0x000fe20008410000 */
[----:B------:R-:W-:-:S04]  /*06b0*/  FSETP.LT.AND P0, PT, |R8|, +INF , P0 ;  /* 0x7f8000000800780b */ /* 0x000fc80000701200 */
[----:B------:R-:W-:Y:S01]  /*06c0*/  FSETP.LT.AND P0, PT, |R9|, +INF , P0 ;  /* 0x7f8000000900780b */ /* 0x000fe20000701200 */
[----:B------:R1:W-:Y:S01]  /*06d0*/  STG.E.128 desc[UR6][R6.64], R12 ;  /* 0x0000000c06007986 */ /* 0x0003e2000c101d06 */
[----:B------:R-:W-:Y:S02]  /*06e0*/  IMAD.SHL.U32 R9, R17, 0x4, RZ ;  /* 0x0000000411097824 */ /* 0x000fe400078e00ff */
[----:B------:R-:W-:-:S03]  /*06f0*/  FSETP.LT.AND P0, PT, |R10|, +INF , P0 ;  /* 0x7f8000000a00780b */ /* 0x000fc60000701200 */
[C---:B------:R-:W-:Y:S02]  /*0700*/  ISETP.GE.AND P1, PT, R9.reuse, UR5, PT ;  /* 0x0000000509007c0c */ /* 0x040fe4000bf26270 */
[----:B------:R-:W-:Y:S02]  /*0710*/  ISETP.LT.AND P2, PT, R9, R0, PT ;  /* 0x000000000900720c */ /* 0x000fe40003f41270 */
[----:B------:R-:W-:-:S04]  /*0720*/  FSETP.LT.AND P0, PT, |R11|, +INF , P0 ;  /* 0x7f8000000b00780b */ /* 0x000fc80000701200 */
[----:B------:R-:W-:-:S07]  /*0730*/  SEL R20, RZ, 0x1, !P0 ;  /* 0x00000001ff147807 */ /* 0x000fce0004000000 */
[----:B-1----:R-:W-:Y:S05]  /*0740*/  @!P1 BRA P2, `(.L_x_61) ;  /* 0xfffffffc00ac9947 */ /* 0x002fea000103ffff */
.L_x_60:
[----:B------:R-:W-:Y:S05]  /*0750*/  BSYNC B0 ;  /* 0x0000000000007941 */ /* 0x000fea0003800000 */
.L_x_58:
[----:B------:R-:W-:-:S04]  /*0760*/  PRMT R0, R20, 0x9910, RZ ;  /* 0x0000991014007816 */ /* 0x000fc800000000ff */
[----:B------:R-:W-:-:S13]  /*0770*/  ISETP.NE.AND P0, PT, R0, RZ, PT ;  /* 0x000000ff0000720c */ /* 0x000fda0003f05270 */
[----:B------:R-:W-:Y:S05]  /*0780*/  @P0 EXIT ;  /* 0x000000000000094d */ /* 0x000fea0003800000 */
[----:B------:R-:W0:Y:S01]  /*0790*/  LDC.64 R2, c[0x0][0x218] ;  /* 0x00008600ff027b82 */ /* 0x000e220000000a00 */
[----:B------:R-:W-:-:S05]  /*07a0*/  IMAD.MOV.U32 R5, RZ, RZ, 0x1 ;  /* 0x00000001ff057424 */ /* 0x000fca00078e00ff */
[----:B0-----:R-:W-:Y:S01]  /*07b0*/  STG.E.STRONG.SYS desc[UR6][R2.64], R5 ;  /* 0x0000000502007986 */ /* 0x001fe2000c115906 */
[----:B------:R-:W-:Y:S05]  /*07c0*/  EXIT ;  /* 0x000000000000794d */ /* 0x000fea0003800000 */
.L_x_62:
        /* <DEDUP_REMOVED lines=11> */
.L_x_71:


//--------------------- .nv.shared.reserved.0     --------------------------
	.section	.nv.shared.reserved.0,"aw",@nobits
	.weak		__nv_reservedSMEM_offset_0_alias
	.size		__nv_reservedSMEM_offset_0_alias, 0, 0
	.other		__nv_reservedSMEM_offset_0_alias,@"STO_CUDA_RESERVED_SHARED STV_DEFAULT"
__nv_reservedSMEM_offset_0_alias:
	.zero		0


//--------------------- .nv.global                --------------------------
	.section	.nv.global,"aw",@nobits
.nv.global:
	.type		_ZN59_INTERNAL_c2a56a9e_28_multi_tensor_scale_kernel_cu_5a3e5c444cuda3std3__48in_placeE,@object
	.size		_ZN59_INTERNAL_c2a56a9e_28_multi_tensor_scale_kernel_cu_5a3e5c444cuda3std3__48in_placeE,(_ZN59_INTERNAL_c2a56a9e_28_multi_tensor_scale_kernel_cu_5a3e5c444cuda3std6ranges3__45__cpo8distanceE - _ZN59_INTERNAL_c2a56a9e_28_multi_tensor_scale_kernel_cu_5a3e5c444cuda3std3__48in_placeE)
_ZN59_INTERNAL_c2a56a9e_28_multi_tensor_scale_kernel_cu_5a3e5c444cuda3std3__48in_placeE:
	.zero		1
	.type		_ZN59_INTERNAL_c2a56a9e_28_multi_tensor_scale_kernel_cu_5a3e5c444cuda3std6ranges3__45__cpo8distanceE,@object
	.size		_ZN59_INTERNAL_c2a56a9e_28_multi_tensor_scale_kernel_cu_5a3e5c444cuda3std6ranges3__45__cpo8distanceE,(_ZN59_INTERNAL_c2a56a9e_28_multi_tensor_scale_kernel_cu_5a3e5c444cuda3std3__45__cpo6cbeginE - _ZN59_INTERNAL_c2a56a9e_28_multi_tensor_scale_kernel_cu_5a3e5c444cuda3std6ranges3__45__cpo8distanceE)
_ZN59_INTERNAL_c2a56a9e_28_multi_tensor_scale_kernel_cu_5a3e5c444cuda3std6ranges3__45__cpo8distanceE:
	.zero		1
	.type		_ZN59_INTERNAL_c2a56a9e_28_multi_tensor_scale_kernel_cu_5a3e5c444cuda3std3__45__cpo6cbeginE,@object
	.size		_ZN59_INTERNAL_c2a56a9e_28_multi_tensor_scale_kernel_cu_5a3e5c444cuda3std3__45__cpo6cbeginE,(_ZN59_INTERNAL_c2a56a9e_28_multi_tensor_scale_kernel_cu_5a3e5c444cuda3std6ranges3__45__cpo7advanceE - _ZN59_INTERNAL_c2a56a9e_28_multi_tensor_scale_kernel_cu_5a3e5c444cuda3std3__45__cpo6cbeginE)
_ZN59_INTERNAL_c2a56a9e_28_multi_tensor_scale_kernel_cu_5a3e5c444cuda3std3__45__cpo6cbeginE:
	.zero		1
	.type		_ZN59_INTERNAL_c2a56a9e_28_multi_tensor_scale_kernel_cu_5a3e5c444cuda3std6ranges3__45__cpo7advanceE,@object
	.size		_ZN59_INTERNAL_c2a56a9e_28_multi_tensor_scale_kernel_cu_5a3e5c444cuda3std6ranges3__45__cpo7advanceE,(_ZN59_INTERNAL_c2a56a9e_28_multi_tensor_scale_kernel_cu_5a3e5c444cuda3std3__45__cpo7crbeginE - _ZN59_INTERNAL_c2a56a9e_28_multi_tensor_scale_kernel_cu_5a3e5c444cuda3std6ranges3__45__cpo7advanceE)
_ZN59_INTERNAL_c2a56a9e_28_multi_tensor_scale_kernel_cu_5a3e5c444cuda3std6ranges3__45__cpo7advanceE:
	.zero		1
	.type		_ZN59_INTERNAL_c2a56a9e_28_multi_tensor_scale_kernel_cu_5a3e5c444cuda3std3__45__cpo7crbeginE,@object
	.size		_ZN59_INTERNAL_c2a56a9e_28_multi_tensor_scale_kernel_cu_5a3e5c444cuda3std3__45__cpo7crbeginE,(_ZN59_INTERNAL_c2a56a9e_28_multi_tensor_scale_kernel_cu_5a3e5c444cuda3std6ranges3__45__cpo4dataE - _ZN59_INTERNAL_c2a56a9e_28_multi_tensor_scale_kernel_cu_5a3e5c444cuda3std3__45__cpo7crbeginE)
_ZN59_INTERNAL_c2a56a9e_28_multi_tensor_scale_kernel_cu_5a3e5c444cuda3std3__45__cpo7crbeginE:
	.zero		1
	.type		_ZN59_INTERNAL_c2a56a9e_28_multi_tensor_scale_kernel_cu_5a3e5c444cuda3std6ranges3__45__cpo4dataE,@object
	.size		_ZN59_INTERNAL_c2a56a9e_28_multi_tensor_scale_kernel_cu_5a3e5c444cuda3std6ranges3__45__cpo4dataE,(_ZN59_INTERNAL_c2a56a9e_28_multi_tensor_scale_kernel_cu_5a3e5c444cuda3std6ranges3__45__cpo5beginE - _ZN59_INTERNAL_c2a56a9e_28_multi_tensor_scale_kernel_cu_5a3e5c444cuda3std6ranges3__45__cpo4dataE)
_ZN59_INTERNAL_c2a56a9e_28_multi_tensor_scale_kernel_cu_5a3e5c444cuda3std6ranges3__45__cpo4dataE:
	.zero		1
	.type		_ZN59_INTERNAL_c2a56a9e_28_multi_tensor_scale_kernel_cu_5a3e5c444cuda3std6ranges3__45__cpo5beginE,@object
	.size		_ZN59_INTERNAL_c2a56a9e_28_multi_tensor_scale_kernel_cu_5a3e5c444cuda3std6ranges3__45__cpo5beginE,(_ZN59_INTERNAL_c2a56a9e_28_multi_tensor_scale_kernel_cu_5a3e5c444cuda3std3__461_GLOBAL__N__c2a56a9e_28_multi_tensor_scale_kernel_cu_5a3e5c446ignoreE - _ZN59_INTERNAL_c2a56a9e_28_multi_tensor_scale_kernel_cu_5a3e5c444cuda3std6ranges3__45__cpo5beginE)
_ZN59_INTERNAL_c2a56a9e_28_multi_tensor_scale_kernel_cu_5a3e5c444cuda3std6ranges3__45__cpo5beginE:
	.zero		1
	.type		_ZN59_INTERNAL_c2a56a9e_28_multi_tensor_scale_kernel_cu_5a3e5c444cuda3std3__461_GLOBAL__N__c2a56a9e_28_multi_tensor_scale_kernel_cu_5a3e5c446ignoreE,@object
	.size		_ZN59_INTERNAL_c2a56a9e_28_multi_tensor_scale_kernel_cu_5a3e5c444cuda3std3__461_GLOBAL__N__c2a56a9e_28_multi_tensor_scale_kernel_cu_5a3e5c446ignoreE,(_ZN59_INTERNAL_c2a56a9e_28_multi_tensor_scale_kernel_cu_5a3e5c444cuda3std6ranges3__45__cpo4sizeE - _ZN59_INTERNAL_c2a56a9e_28_multi_tensor_scale_kernel_cu_5a3e5c444cuda3std3__461_GLOBAL__N__c2a56a9e_28_multi_tensor_scale_kernel_cu_5a3e5c446ignoreE)
_ZN59_INTERNAL_c2a56a9e_28_multi_tensor_scale_kernel_cu_5a3e5c444cuda3std3__461_GLOBAL__N__c2a56a9e_28_multi_tensor_scale_kernel_cu_5a3e5c446ignoreE:
	.zero		1
	.type		_ZN59_INTERNAL_c2a56a9e_28_multi_tensor_scale_kernel_cu_5a3e5c444cuda3std6ranges3__45__cpo4sizeE,@object
	.size		_ZN59_INTERNAL_c2a56a9e_28_multi_tensor_scale_kernel_cu_5a3e5c444cuda3std6ranges3__45__cpo4sizeE,(_ZN59_INTERNAL_c2a56a9e_28_multi_tensor_scale_kernel_cu_5a3e5c444cuda3std3__45__cpo5beginE - _ZN59_INTERNAL_c2a56a9e_28_multi_tensor_scale_kernel_cu_5a3e5c444cuda3std6ranges3__45__cpo4sizeE)
_ZN59_INTERNAL_c2a56a9e_28_multi_tensor_scale_kernel_cu_5a3e5c444cuda3std6ranges3__45__cpo4sizeE:
	.zero		1
	.type		_ZN59_INTERNAL_c2a56a9e_28_multi_tensor_scale_kernel_cu_5a3e5c444cuda3std3__45__cpo5beginE,@object
	.size		_ZN59_INTERNAL_c2a56a9e_28_multi_tensor_scale_kernel_cu_5a3e5c444cuda3std3__45__cpo5beginE,(_ZN59_INTERNAL_c2a56a9e_28_multi_tensor_scale_kernel_cu_5a3e5c444cuda3std6ranges3__45__cpo6cbeginE - _ZN59_INTERNAL_c2a56a9e_28_multi_tensor_scale_kernel_cu_5a3e5c444cuda3std3__45__cpo5beginE)
_ZN59_INTERNAL_c2a56a9e_28_multi_tensor_scale_kernel_cu_5a3e5c444cuda3std3__45__cpo5beginE:
	.zero		1
	.type		_ZN59_INTERNAL_c2a56a9e_28_multi_tensor_scale_kernel_cu_5a3e5c444cuda3std6ranges3__45__cpo6cbeginE,@object
	.size		_ZN59_INTERNAL_c2a56a9e_28_multi_tensor_scale_kernel_cu_5a3e5c444cuda3std6ranges3__45__cpo6cbeginE,(_ZN59_INTERNAL_c2a56a9e_28_multi_tensor_scale_kernel_cu_5a3e5c444cuda3std3__45__cpo6rbeginE - _ZN59_INTERNAL_c2a56a9e_28_multi_tensor_scale_kernel_cu_5a3e5c444cuda3std6ranges3__45__cpo6cbeginE)
_ZN59_INTERNAL_c2a56a9e_28_multi_tensor_scale_kernel_cu_5a3e5c444cuda3std6ranges3__45__cpo6cbeginE:
	.zero		1
	.type		_ZN59_INTERNAL_c2a56a9e_28_multi_tensor_scale_kernel_cu_5a3e5c444cuda3std3__45__cpo6rbeginE,@object
	.size		_ZN59_INTERNAL_c2a56a9e_28_multi_tensor_scale_kernel_cu_5a3e5c444cuda3std3__45__cpo6rbeginE,(_ZN59_INTERNAL_c2a56a9e_28_multi_tensor_scale_kernel_cu_5a3e5c444cuda3std6ranges3__45__cpo4nextE - _ZN59_INTERNAL_c2a56a9e_28_multi_tensor_scale_kernel_cu_5a3e5c444cuda3std3__45__cpo6rbeginE)
_ZN59_INTERNAL_c2a56a9e_28_multi_tensor_scale_kernel_cu_5a3e5c444cuda3std3__45__cpo6rbeginE:
	.zero		1
	.type		_ZN59_INTERNAL_c2a56a9e_28_multi_tensor_scale_kernel_cu_5a3e5c444cuda3std6ranges3__45__cpo4nextE,@object
	.size		_ZN59_INTERNAL_c2a56a9e_28_multi_tensor_scale_kernel_cu_5a3e5c444cuda3std6ranges3__45__cpo4nextE,(_ZN59_INTERNAL_c2a56a9e_28_multi_tensor_scale_kernel_cu_5a3e5c444cuda3std6ranges3__45__cpo4swapE - _ZN59_INTERNAL_c2a56a9e_28_multi_tensor_scale_kernel_cu_5a3e5c444cuda3std6ranges3__45__cpo4nextE)
_ZN59_INTERNAL_c2a56a9e_28_multi_tensor_scale_kernel_cu_5a3e5c444cuda3std6ranges3__45__cpo4nextE:
	.zero		1
	.type		_ZN59_INTERNAL_c2a56a9e_28_multi_tensor_scale_kernel_cu_5a3e5c444cuda3std6ranges3__45__cpo4swapE,@object
	.size		_ZN59_INTERNAL_c2a56a9e_28_multi_tensor_scale_kernel_cu_5a3e5c444cuda3std6ranges3__45__cpo4swapE,(_ZN59_INTERNAL_c2a56a9e_28_multi_tensor_scale_kernel_cu_5a3e5c444cuda3std3__420unreachable_sentinelE - _ZN59_INTERNAL_c2a56a9e_28_multi_tensor_scale_kernel_cu_5a3e5c444cuda3std6ranges3__45__cpo4swapE)
_ZN59_INTERNAL_c2a56a9e_28_multi_tensor_scale_kernel_cu_5a3e5c444cuda3std6ranges3__45__cpo4swapE:
	.zero		1
	.type		_ZN59_INTERNAL_c2a56a9e_28_multi_tensor_scale_kernel_cu_5a3e5c444cuda3std3__420unreachable_sentinelE,@object
	.size		_ZN59_INTERNAL_c2a56a9e_28_multi_tensor_scale_kernel_cu_5a3e5c444cuda3std3__420unreachable_sentinelE,(_ZN59_INTERNAL_c2a56a9e_28_multi_tensor_scale_kernel_cu_5a3e5c446thrust23THRUST_300001_SM_900_NS6system6detail10sequential3seqE - _ZN59_INTERNAL_c2a56a9e_28_multi_tensor_scale_kernel_cu_5a3e5c444cuda3std3__420unreachable_sentinelE)
_ZN59_INTERNAL_c2a56a9e_28_multi_tensor_scale_kernel_cu_5a3e5c444cuda3std3__420unreachable_sentinelE:
	.zero		1
	.type		_ZN59_INTERNAL_c2a56a9e_28_multi_tensor_scale_kernel_cu_5a3e5c446thrust23THRUST_300001_SM_900_NS6system6detail10sequential3seqE,@object
	.size		_ZN59_INTERNAL_c2a56a9e_28_multi_tensor_scale_kernel_cu_5a3e5c446thrust23THRUST_300001_SM_900_NS6system6detail10sequential3seqE,(_ZN59_INTERNAL_c2a56a9e_28_multi_tensor_scale_kernel_cu_5a3e5c444cuda3std3__45__cpo4cendE - _ZN59_INTERNAL_c2a56a9e_28_multi_tensor_scale_kernel_cu_5a3e5c446thrust23THRUST_300001_SM_900_NS6system6detail10sequential3seqE)
_ZN59_INTERNAL_c2a56a9e_28_multi_tensor_scale_kernel_cu_5a3e5c446thrust23THRUST_300001_SM_900_NS6system6detail10sequential3seqE:
	.zero		1
	.type		_ZN59_INTERNAL_c2a56a9e_28_multi_tensor_scale_kernel_cu_5a3e5c444cuda3std3__45__cpo4cendE,@object
	.size		_ZN59_INTERNAL_c2a56a9e_28_multi_tensor_scale_kernel_cu_5a3e5c444cuda3std3__45__cpo4cendE,(_ZN59_INTERNAL_c2a56a9e_28_multi_tensor_scale_kernel_cu_5a3e5c444cuda3std6ranges3__45__cpo9iter_swapE - _ZN59_INTERNAL_c2a56a9e_28_multi_tensor_scale_kernel_cu_5a3e5c444cuda3std3__45__cpo4cendE)
_ZN59_INTERNAL_c2a56a9e_28_multi_tensor_scale_kernel_cu_5a3e5c444cuda3std3__45__cpo4cendE:
	.zero		1
	.type		_ZN59_INTERNAL_c2a56a9e_28_multi_tensor_scale_kernel_cu_5a3e5c444cuda3std6ranges3__45__cpo9iter_swapE,@object
	.size		_ZN59_INTERNAL_c2a56a9e_28_multi_tensor_scale_kernel_cu_5a3e5c444cuda3std6ranges3__45__cpo9iter_swapE,(_ZN59_INTERNAL_c2a56a9e_28_multi_tensor_scale_kernel_cu_5a3e5c444cuda3std3__45__cpo5crendE - _ZN59_INTERNAL_c2a56a9e_28_multi_tensor_scale_kernel_cu_5a3e5c444cuda3std6ranges3__45__cpo9iter_swapE)
_ZN59_INTERNAL_c2a56a9e_28_multi_tensor_scale_kernel_cu_5a3e5c444cuda3std6ranges3__45__cpo9iter_swapE:
	.zero		1
	.type		_ZN59_INTERNAL_c2a56a9e_28_multi_tensor_scale_kernel_cu_5a3e5c444cuda3std3__45__cpo5crendE,@object
	.size		_ZN59_INTERNAL_c2a56a9e_28_multi_tensor_scale_kernel_cu_5a3e5c444cuda3std3__45__cpo5crendE,(_ZN59_INTERNAL_c2a56a9e_28_multi_tensor_scale_kernel_cu_5a3e5c444cuda3std6ranges3__45__cpo5cdataE - _ZN59_INTERNAL_c2a56a9e_28_multi_tensor_scale_kernel_cu_5a3e5c444cuda3std3__45__cpo5crendE)
_ZN59_INTERNAL_c2a56a9e_28_multi_tensor_scale_kernel_cu_5a3e5c444cuda3std3__45__cpo5crendE:
	.zero		1
	.type		_ZN59_INTERNAL_c2a56a9e_28_multi_tensor_scale_kernel_cu_5a3e5c444cuda3std6ranges3__45__cpo5cdataE,@object
	.size		_ZN59_INTERNAL_c2a56a9e_28_multi_tensor_scale_kernel_cu_5a3e5c444cuda3std6ranges3__45__cpo5cdataE,(_ZN59_INTERNAL_c2a56a9e_28_multi_tensor_scale_kernel_cu_5a3e5c444cuda3std6ranges3__45__cpo3endE - _ZN59_INTERNAL_c2a56a9e_28_multi_tensor_scale_kernel_cu_5a3e5c444cuda3std6ranges3__45__cpo5cdataE)
_ZN59_INTERNAL_c2a56a9e_28_multi_tensor_scale_kernel_cu_5a3e5c444cuda3std6ranges3__45__cpo5cdataE:
	.zero		1
	.type		_ZN59_INTERNAL_c2a56a9e_28_multi_tensor_scale_kernel_cu_5a3e5c444cuda3std6ranges3__45__cpo3endE,@object
	.size		_ZN59_INTERNAL_c2a56a9e_28_multi_tensor_scale_kernel_cu_5a3e5c444cuda3std6ranges3__45__cpo3endE,(_ZN59_INTERNAL_c2a56a9e_28_multi_tensor_scale_kernel_cu_5a3e5c444cuda3std3__419piecewise_constructE - _ZN59_INTERNAL_c2a56a9e_28_multi_tensor_scale_kernel_cu_5a3e5c444cuda3std6ranges3__45__cpo3endE)
_ZN59_INTERNAL_c2a56a9e_28_multi_tensor_scale_kernel_cu_5a3e5c444cuda3std6ranges3__45__cpo3endE:
	.zero		1
	.type		_ZN59_INTERNAL_c2a56a9e_28_multi_tensor_scale_kernel_cu_5a3e5c444cuda3std3__419piecewise_constructE,@object
	.size		_ZN59_INTERNAL_c2a56a9e_28_multi_tensor_scale_kernel_cu_5a3e5c444cuda3std3__419piecewise_constructE,(_ZN59_INTERNAL_c2a56a9e_28_multi_tensor_scale_kernel_cu_5a3e5c444cuda3std6ranges3__45__cpo5ssizeE - _ZN59_INTERNAL_c2a56a9e_28_multi_tensor_scale_kernel_cu_5a3e5c444cuda3std3__419piecewise_constructE)
_ZN59_INTERNAL_c2a56a9e_28_multi_tensor_scale_kernel_cu_5a3e5c444cuda3std3__419piecewise_constructE:
	.zero		1
	.type		_ZN59_INTERNAL_c2a56a9e_28_multi_tensor_scale_kernel_cu_5a3e5c444cuda3std6ranges3__45__cpo5ssizeE,@object
	.size		_ZN59_INTERNAL_c2a56a9e_28_multi_tensor_scale_kernel_cu_5a3e5c444cuda3std6ranges3__45__cpo5ssizeE,(_ZN59_INTERNAL_c2a56a9e_28_multi_tensor_scale_kernel_cu_5a3e5c444cuda3std3__45__cpo3endE - _ZN59_INTERNAL_c2a56a9e_28_multi_tensor_scale_kernel_cu_5a3e5c444cuda3std6ranges3__45__cpo5ssizeE)
_ZN59_INTERNAL_c2a56a9e_28_multi_tensor_scale_kernel_cu_5a3e5c444cuda3std6ranges3__45__cpo5ssizeE:
	.zero		1
	.type		_ZN59_INTERNAL_c2a56a9e_28_multi_tensor_scale_kernel_cu_5a3e5c444cuda3std3__45__cpo3endE,@object
	.size		_ZN59_INTERNAL_c2a56a9e_28_multi_tensor_scale_kernel_cu_5a3e5c444cuda3std3__45__cpo3endE,(_ZN59_INTERNAL_c2a56a9e_28_multi_tensor_scale_kernel_cu_5a3e5c444cuda3std6ranges3__45__cpo4cendE - _ZN59_INTERNAL_c2a56a9e_28_multi_tensor_scale_kernel_cu_5a3e5c444cuda3std3__45__cpo3endE)
_ZN59_INTERNAL_c2a56a9e_28_multi_tensor_scale_kernel_cu_5a3e5c444cuda3std3__45__cpo3endE:
	.zero		1
	.type		_ZN59_INTERNAL_c2a56a9e_28_multi_tensor_scale_kernel_cu_5a3e5c444cuda3std6ranges3__45__cpo4cendE,@object
	.size		_ZN59_INTERNAL_c2a56a9e_28_multi_tensor_scale_kernel_cu_5a3e5c444cuda3std6ranges3__45__cpo4cendE,(_ZN59_INTERNAL_c2a56a9e_28_multi_tensor_scale_kernel_cu_5a3e5c444cuda3std3__45__cpo4rendE - _ZN59_INTERNAL_c2a56a9e_28_multi_tensor_scale_kernel_cu_5a3e5c444cuda3std6ranges3__45__cpo4cendE)
_ZN59_INTERNAL_c2a56a9e_28_multi_tensor_scale_kernel_cu_5a3e5c444cuda3std6ranges3__45__cpo4cendE:
	.zero		1
	.type		_ZN59_INTERNAL_c2a56a9e_28_multi_tensor_scale_kernel_cu_5a3e5c444cuda3std3__45__cpo4rendE,@object
	.size		_ZN59_INTERNAL_c2a56a9e_28_multi_tensor_scale_kernel_cu_5a3e5c444cuda3std3__45__cpo4rendE,(_ZN59_INTERNAL_c2a56a9e_28_multi_tensor_scale_kernel_cu_5a3e5c444cuda3std6ranges3__45__cpo4prevE - _ZN59_INTERNAL_c2a56a9e_28_multi_tensor_scale_kernel_cu_5a3e5c444cuda3std3__45__cpo4rendE)
_ZN59_INTERNAL_c2a56a9e_28_multi_tensor_scale_kernel_cu_5a3e5c444cuda3std3__45__cpo4rendE:
	.zero		1
	.type		_ZN59_INTERNAL_c2a56a9e_28_multi_tensor_scale_kernel_cu_5a3e5c444cuda3std6ranges3__45__cpo4prevE,@object
	.size		_ZN59_INTERNAL_c2a56a9e_28_multi_tensor_scale_kernel_cu_5a3e5c444cuda3std6ranges3__45__cpo4prevE,(_ZN59_INTERNAL_c2a56a9e_28_multi_tensor_scale_kernel_cu_5a3e5c444cuda3std6ranges3__45__cpo9iter_moveE - _ZN59_INTERNAL_c2a56a9e_28_multi_tensor_scale_kernel_cu_5a3e5c444cuda3std6ranges3__45__cpo4prevE)
_ZN59_INTERNAL_c2a56a9e_28_multi_tensor_scale_kernel_cu_5a3e5c444cuda3std6ranges3__45__cpo4prevE:
	.zero		1
	.type		_ZN59_INTERNAL_c2a56a9e_28_multi_tensor_scale_kernel_cu_5a3e5c444cuda3std6ranges3__45__cpo9iter_moveE,@object
	.size		_ZN59_INTERNAL_c2a56a9e_28_multi_tensor_scale_kernel_cu_5a3e5c444cuda3std6ranges3__45__cpo9iter_moveE,(.L_13 - _ZN59_INTERNAL_c2a56a9e_28_multi_tensor_scale_kernel_cu_5a3e5c444cuda3std6ranges3__45__cpo9iter_moveE)
_ZN59_INTERNAL_c2a56a9e_28_multi_tensor_scale_kernel_cu_5a3e5c444cuda3std6ranges3__45__cpo9iter_moveE:
	.zero		1
.L_13:


//--------------------- .nv.constant0._Z25multi_tensor_apply_kernelI18TensorListMetadataILi2EE12ScaleFunctorIN3c108BFloat16ES4_EJfEEvlPViT_T0_DpT1_ --------------------------
	.section	.nv.constant0._Z25multi_tensor_apply_kernelI18TensorListMetadataILi2EE12ScaleFunctorIN3c108BFloat16ES4_EJfEEvlPViT_T0_DpT1_,"a",@progbits
	.sectionflags	@""
	.align	4
.nv.constant0._Z25multi_tensor_apply_kernelI18TensorListMetadataILi2EE12ScaleFunctorIN3c108BFloat16ES4_EJfEEvlPViT_T0_DpT1_:
	.zero		3696


//--------------------- .nv.constant0._Z25multi_tensor_apply_kernelI18TensorListMetadataILi2EE12ScaleFunctorIN3c108BFloat16ENS3_4HalfEEJfEEvlPViT_T0_DpT1_ --------------------------
	.section	.nv.constant0._Z25multi_tensor_apply_kernelI18TensorListMetadataILi2EE12ScaleFunctorIN3c108BFloat16ENS3_4HalfEEJfEEvlPViT_T0_DpT1_,"a",@progbits
	.sectionflags	@""
	.align	4
.nv.constant0._Z25multi_tensor_apply_kernelI18TensorListMetadataILi2EE12ScaleFunctorIN3c108BFloat16ENS3_4HalfEEJfEEvlPViT_T0_DpT1_:
	.zero		3696


//--------------------- .nv.constant0._Z25multi_tensor_apply_kernelI18TensorListMetadataILi2EE12ScaleFunctorIN3c108BFloat16EfEJfEEvlPViT_T0_DpT1_ --------------------------
	.section	.nv.constant0._Z25multi_tensor_apply_kernelI18TensorListMetadataILi2EE12ScaleFunctorIN3c108BFloat16EfEJfEEvlPViT_T0_DpT1_,"a",@progbits
	.sectionflags	@""
	.align	4
.nv.constant0._Z25multi_tensor_apply_kernelI18TensorListMetadataILi2EE12ScaleFunctorIN3c108BFloat16EfEJfEEvlPViT_T0_DpT1_:
	.zero		3696


//--------------------- .nv.constant0._Z25multi_tensor_apply_kernelI18TensorListMetadataILi2EE12ScaleFunctorIN3c104HalfENS3_8BFloat16EEJfEEvlPViT_T0_DpT1_ --------------------------
	.section	.nv.constant0._Z25multi_tensor_apply_kernelI18TensorListMetadataILi2EE12ScaleFunctorIN3c104HalfENS3_8BFloat16EEJfEEvlPViT_T0_DpT1_,"a",@progbits
	.sectionflags	@""
	.align	4
.nv.constant0._Z25multi_tensor_apply_kernelI18TensorListMetadataILi2EE12ScaleFunctorIN3c104HalfENS3_8BFloat16EEJfEEvlPViT_T0_DpT1_:
	.zero		3696


//--------------------- .nv.constant0._Z25multi_tensor_apply_kernelI18TensorListMetadataILi2EE12ScaleFunctorIN3c104HalfES4_EJfEEvlPViT_T0_DpT1_ --------------------------
	.section	.nv.constant0._Z25multi_tensor_apply_kernelI18TensorListMetadataILi2EE12ScaleFunctorIN3c104HalfES4_EJfEEvlPViT_T0_DpT1_,"a",@progbits
	.sectionflags	@""
	.align	4
.nv.constant0._Z25multi_tensor_apply_kernelI18TensorListMetadataILi2EE12ScaleFunctorIN3c104HalfES4_EJfEEvlPViT_T0_DpT1_:
	.zero		3696


//--------------------- .nv.constant0._Z25multi_tensor_apply_kernelI18TensorListMetadataILi2EE12ScaleFunctorIN3c104HalfEfEJfEEvlPViT_T0_DpT1_ --------------------------
	.section	.nv.constant0._Z25multi_tensor_apply_kernelI18TensorListMetadataILi2EE12ScaleFunctorIN3c104HalfEfEJfEEvlPViT_T0_DpT1_,"a",@progbits
	.sectionflags	@""
	.align	4
.nv.constant0._Z25multi_tensor_apply_kernelI18TensorListMetadataILi2EE12ScaleFunctorIN3c104HalfEfEJfEEvlPViT_T0_DpT1_:
	.zero		3696


//--------------------- .nv.constant0._Z25multi_tensor_apply_kernelI18TensorListMetadataILi2EE12ScaleFunctorIfN3c108BFloat16EEJfEEvlPViT_T0_DpT1_ --------------------------
	.section	.nv.constant0._Z25multi_tensor_apply_kernelI18TensorListMetadataILi2EE12ScaleFunctorIfN3c108BFloat16EEJfEEvlPViT_T0_DpT1_,"a",@progbits
	.sectionflags	@""
	.align	4
.nv.constant0._Z25multi_tensor_apply_kernelI18TensorListMetadataILi2EE12ScaleFunctorIfN3c108BFloat16EEJfEEvlPViT_T0_DpT1_:
	.zero		3696


//--------------------- .nv.constant0._Z25multi_tensor_apply_kernelI18TensorListMetadataILi2EE12ScaleFunctorIfN3c104HalfEEJfEEvlPViT_T0_DpT1_ --------------------------
	.section	.nv.constant0._Z25multi_tensor_apply_kernelI18TensorListMetadataILi2EE12ScaleFunctorIfN3c104HalfEEJfEEvlPViT_T0_DpT1_,"a",@progbits
	.sectionflags	@""
	.align	4
.nv.constant0._Z25multi_tensor_apply_kernelI18TensorListMetadataILi2EE12ScaleFunctorIfN3c104HalfEEJfEEvlPViT_T0_DpT1_:
	.zero		3696


//--------------------- .nv.constant0._Z25multi_tensor_apply_kernelI18TensorListMetadataILi2EE12ScaleFunctorIffEJfEEvlPViT_T0_DpT1_ --------------------------
	.section	.nv.constant0._Z25multi_tensor_apply_kernelI18TensorListMetadataILi2EE12ScaleFunctorIffEJfEEvlPViT_T0_DpT1_,"a",@progbits
	.sectionflags	@""
	.align	4
.nv.constant0._Z25multi_tensor_apply_kernelI18TensorListMetadataILi2EE12ScaleFunctorIffEJfEEvlPViT_T0_DpT1_:
	.zero		3696


//--------------------- SYMBOLS --------------------------

	.type		.nv.reservedSmem.offset0,@object
	.size		.nv.reservedSmem.offset0,0x4
